//
// Generated by NVIDIA NVVM Compiler
//
// Compiler Build ID: CL-36424714
// Cuda compilation tools, release 13.0, V13.0.88
// Based on NVVM 20.0.0
//

.version 9.0
.target sm_100
.address_size 64

	// .globl	dgemm_kernel_T_T_64_16_16_16_4_v2
// _ZZ33dgemm_kernel_T_T_64_16_16_16_4_v2E2Bb has been demoted

.visible .entry dgemm_kernel_T_T_64_16_16_16_4_v2(
	.param .u64 .ptr .align 1 dgemm_kernel_T_T_64_16_16_16_4_v2_param_0,
	.param .u64 .ptr .align 1 dgemm_kernel_T_T_64_16_16_16_4_v2_param_1,
	.param .u64 .ptr .align 1 dgemm_kernel_T_T_64_16_16_16_4_v2_param_2,
	.param .u32 dgemm_kernel_T_T_64_16_16_16_4_v2_param_3,
	.param .u32 dgemm_kernel_T_T_64_16_16_16_4_v2_param_4,
	.param .u32 dgemm_kernel_T_T_64_16_16_16_4_v2_param_5,
	.param .u32 dgemm_kernel_T_T_64_16_16_16_4_v2_param_6,
	.param .u32 dgemm_kernel_T_T_64_16_16_16_4_v2_param_7,
	.param .u32 dgemm_kernel_T_T_64_16_16_16_4_v2_param_8,
	.param .f64 dgemm_kernel_T_T_64_16_16_16_4_v2_param_9,
	.param .f64 dgemm_kernel_T_T_64_16_16_16_4_v2_param_10
)
{
	.reg .pred 	%p<2>;
	.reg .b32 	%r<41>;
	.reg .b64 	%rd<43>;
	.reg .b64 	%fd<618>;
	// demoted variable
	.shared .align 8 .b8 _ZZ33dgemm_kernel_T_T_64_16_16_16_4_v2E2Bb[2176];
	ld.param.u64 	%rd9, [dgemm_kernel_T_T_64_16_16_16_4_v2_param_1];
	ld.param.u64 	%rd10, [dgemm_kernel_T_T_64_16_16_16_4_v2_param_2];
	ld.param.u32 	%r4, [dgemm_kernel_T_T_64_16_16_16_4_v2_param_4];
	ld.param.u32 	%r5, [dgemm_kernel_T_T_64_16_16_16_4_v2_param_5];
	ld.param.u32 	%r3, [dgemm_kernel_T_T_64_16_16_16_4_v2_param_7];
	ld.param.u32 	%r6, [dgemm_kernel_T_T_64_16_16_16_4_v2_param_8];
	cvta.to.global.u64 	%rd11, %rd9;
	cvta.to.global.u64 	%rd12, %rd10;
	mov.u32 	%r7, %tid.x;
	mov.u32 	%r8, %tid.y;
	mov.u32 	%r9, %ctaid.y;
	mov.u32 	%r10, %ctaid.x;
	add.s32 	%r11, %r9, %r10;
	shr.s32 	%r12, %r4, 31;
	shr.u32 	%r13, %r12, 28;
	add.s32 	%r14, %r4, %r13;
	shr.s32 	%r15, %r14, 4;
	rem.u32 	%r16, %r11, %r15;
	shl.b32 	%r17, %r16, 4;
	shl.b32 	%r18, %r8, 4;
	add.s32 	%r19, %r18, %r7;
	shl.b32 	%r20, %r10, 6;
	add.s32 	%r21, %r19, %r20;
	mul.wide.s32 	%rd13, %r21, 8;
	add.s64 	%rd41, %rd11, %rd13;
	add.s32 	%r22, %r17, %r8;
	shl.b32 	%r23, %r22, 8;
	shr.s32 	%r24, %r23, 8;
	shl.b32 	%r25, %r3, 8;
	shr.s32 	%r26, %r25, 8;
	mad.lo.s32 	%r27, %r24, %r26, %r7;
	mul.wide.s32 	%rd14, %r27, 8;
	add.s64 	%rd42, %rd12, %rd14;
	shl.b32 	%r28, %r21, 8;
	shr.s32 	%r29, %r28, 8;
	shl.b32 	%r30, %r6, 8;
	shr.s32 	%r31, %r30, 8;
	mad.lo.s32 	%r1, %r31, %r29, %r17;
	mul.wide.s32 	%rd15, %r5, 8;
	add.s64 	%rd3, %rd42, %rd15;
	mov.f64 	%fd602, 0d0000000000000000;
	mov.f64 	%fd603, %fd602;
	mov.f64 	%fd604, %fd602;
	mov.f64 	%fd605, %fd602;
	mov.f64 	%fd606, %fd602;
	mov.f64 	%fd607, %fd602;
	mov.f64 	%fd608, %fd602;
	mov.f64 	%fd609, %fd602;
	mov.f64 	%fd610, %fd602;
	mov.f64 	%fd611, %fd602;
	mov.f64 	%fd612, %fd602;
	mov.f64 	%fd613, %fd602;
	mov.f64 	%fd614, %fd602;
	mov.f64 	%fd615, %fd602;
	mov.f64 	%fd616, %fd602;
	mov.f64 	%fd617, %fd602;
$L__BB0_1:
	ld.param.u32 	%r40, [dgemm_kernel_T_T_64_16_16_16_4_v2_param_7];
	ld.param.u32 	%r39, [dgemm_kernel_T_T_64_16_16_16_4_v2_param_6];
	shl.b32 	%r32, %r40, 2;
	ld.global.f64 	%fd36, [%rd41];
	mul.wide.s32 	%rd16, %r39, 8;
	add.s64 	%rd17, %rd41, %rd16;
	ld.global.f64 	%fd37, [%rd17];
	add.s64 	%rd18, %rd17, %rd16;
	ld.global.f64 	%fd38, [%rd18];
	add.s64 	%rd19, %rd18, %rd16;
	ld.global.f64 	%fd39, [%rd19];
	ld.global.f64 	%fd40, [%rd42];
	mov.u32 	%r33, %tid.x;
	mov.u32 	%r34, _ZZ33dgemm_kernel_T_T_64_16_16_16_4_v2E2Bb;
	mad.lo.s32 	%r35, %r33, 136, %r34;
	mov.u32 	%r36, %tid.y;
	shl.b32 	%r37, %r36, 3;
	add.s32 	%r38, %r35, %r37;
	st.shared.f64 	[%r38], %fd40;
	mul.wide.s32 	%rd20, %r32, 8;
	add.s64 	%rd21, %rd42, %rd20;
	ld.global.f64 	%fd41, [%rd21];
	st.shared.f64 	[%r38+32], %fd41;
	mul.wide.s32 	%rd22, %r40, 32;
	add.s64 	%rd23, %rd21, %rd22;
	ld.global.f64 	%fd42, [%rd23];
	st.shared.f64 	[%r38+64], %fd42;
	add.s64 	%rd24, %rd23, %rd22;
	ld.global.f64 	%fd43, [%rd24];
	st.shared.f64 	[%r38+96], %fd43;
	bar.sync 	0;
	ld.shared.f64 	%fd44, [_ZZ33dgemm_kernel_T_T_64_16_16_16_4_v2E2Bb];
	fma.rn.f64 	%fd45, %fd36, %fd44, %fd617;
	ld.shared.f64 	%fd46, [_ZZ33dgemm_kernel_T_T_64_16_16_16_4_v2E2Bb+8];
	fma.rn.f64 	%fd47, %fd36, %fd46, %fd616;
	ld.shared.f64 	%fd48, [_ZZ33dgemm_kernel_T_T_64_16_16_16_4_v2E2Bb+16];
	fma.rn.f64 	%fd49, %fd36, %fd48, %fd615;
	ld.shared.f64 	%fd50, [_ZZ33dgemm_kernel_T_T_64_16_16_16_4_v2E2Bb+24];
	fma.rn.f64 	%fd51, %fd36, %fd50, %fd614;
	ld.shared.f64 	%fd52, [_ZZ33dgemm_kernel_T_T_64_16_16_16_4_v2E2Bb+32];
	fma.rn.f64 	%fd53, %fd36, %fd52, %fd613;
	ld.shared.f64 	%fd54, [_ZZ33dgemm_kernel_T_T_64_16_16_16_4_v2E2Bb+40];
	fma.rn.f64 	%fd55, %fd36, %fd54, %fd612;
	ld.shared.f64 	%fd56, [_ZZ33dgemm_kernel_T_T_64_16_16_16_4_v2E2Bb+48];
	fma.rn.f64 	%fd57, %fd36, %fd56, %fd611;
	ld.shared.f64 	%fd58, [_ZZ33dgemm_kernel_T_T_64_16_16_16_4_v2E2Bb+56];
	fma.rn.f64 	%fd59, %fd36, %fd58, %fd610;
	ld.shared.f64 	%fd60, [_ZZ33dgemm_kernel_T_T_64_16_16_16_4_v2E2Bb+64];
	fma.rn.f64 	%fd61, %fd36, %fd60, %fd609;
	ld.shared.f64 	%fd62, [_ZZ33dgemm_kernel_T_T_64_16_16_16_4_v2E2Bb+72];
	fma.rn.f64 	%fd63, %fd36, %fd62, %fd608;
	ld.shared.f64 	%fd64, [_ZZ33dgemm_kernel_T_T_64_16_16_16_4_v2E2Bb+80];
	fma.rn.f64 	%fd65, %fd36, %fd64, %fd607;
	ld.shared.f64 	%fd66, [_ZZ33dgemm_kernel_T_T_64_16_16_16_4_v2E2Bb+88];
	fma.rn.f64 	%fd67, %fd36, %fd66, %fd606;
	ld.shared.f64 	%fd68, [_ZZ33dgemm_kernel_T_T_64_16_16_16_4_v2E2Bb+96];
	fma.rn.f64 	%fd69, %fd36, %fd68, %fd605;
	ld.shared.f64 	%fd70, [_ZZ33dgemm_kernel_T_T_64_16_16_16_4_v2E2Bb+104];
	fma.rn.f64 	%fd71, %fd36, %fd70, %fd604;
	ld.shared.f64 	%fd72, [_ZZ33dgemm_kernel_T_T_64_16_16_16_4_v2E2Bb+112];
	fma.rn.f64 	%fd73, %fd36, %fd72, %fd603;
	ld.shared.f64 	%fd74, [_ZZ33dgemm_kernel_T_T_64_16_16_16_4_v2E2Bb+120];
	fma.rn.f64 	%fd75, %fd36, %fd74, %fd602;
	add.s64 	%rd25, %rd19, %rd16;
	ld.global.f64 	%fd76, [%rd25];
	ld.shared.f64 	%fd77, [_ZZ33dgemm_kernel_T_T_64_16_16_16_4_v2E2Bb+136];
	fma.rn.f64 	%fd78, %fd37, %fd77, %fd45;
	ld.shared.f64 	%fd79, [_ZZ33dgemm_kernel_T_T_64_16_16_16_4_v2E2Bb+144];
	fma.rn.f64 	%fd80, %fd37, %fd79, %fd47;
	ld.shared.f64 	%fd81, [_ZZ33dgemm_kernel_T_T_64_16_16_16_4_v2E2Bb+152];
	fma.rn.f64 	%fd82, %fd37, %fd81, %fd49;
	ld.shared.f64 	%fd83, [_ZZ33dgemm_kernel_T_T_64_16_16_16_4_v2E2Bb+160];
	fma.rn.f64 	%fd84, %fd37, %fd83, %fd51;
	ld.shared.f64 	%fd85, [_ZZ33dgemm_kernel_T_T_64_16_16_16_4_v2E2Bb+168];
	fma.rn.f64 	%fd86, %fd37, %fd85, %fd53;
	ld.shared.f64 	%fd87, [_ZZ33dgemm_kernel_T_T_64_16_16_16_4_v2E2Bb+176];
	fma.rn.f64 	%fd88, %fd37, %fd87, %fd55;
	ld.shared.f64 	%fd89, [_ZZ33dgemm_kernel_T_T_64_16_16_16_4_v2E2Bb+184];
	fma.rn.f64 	%fd90, %fd37, %fd89, %fd57;
	ld.shared.f64 	%fd91, [_ZZ33dgemm_kernel_T_T_64_16_16_16_4_v2E2Bb+192];
	fma.rn.f64 	%fd92, %fd37, %fd91, %fd59;
	ld.shared.f64 	%fd93, [_ZZ33dgemm_kernel_T_T_64_16_16_16_4_v2E2Bb+200];
	fma.rn.f64 	%fd94, %fd37, %fd93, %fd61;
	ld.shared.f64 	%fd95, [_ZZ33dgemm_kernel_T_T_64_16_16_16_4_v2E2Bb+208];
	fma.rn.f64 	%fd96, %fd37, %fd95, %fd63;
	ld.shared.f64 	%fd97, [_ZZ33dgemm_kernel_T_T_64_16_16_16_4_v2E2Bb+216];
	fma.rn.f64 	%fd98, %fd37, %fd97, %fd65;
	ld.shared.f64 	%fd99, [_ZZ33dgemm_kernel_T_T_64_16_16_16_4_v2E2Bb+224];
	fma.rn.f64 	%fd100, %fd37, %fd99, %fd67;
	ld.shared.f64 	%fd101, [_ZZ33dgemm_kernel_T_T_64_16_16_16_4_v2E2Bb+232];
	fma.rn.f64 	%fd102, %fd37, %fd101, %fd69;
	ld.shared.f64 	%fd103, [_ZZ33dgemm_kernel_T_T_64_16_16_16_4_v2E2Bb+240];
	fma.rn.f64 	%fd104, %fd37, %fd103, %fd71;
	ld.shared.f64 	%fd105, [_ZZ33dgemm_kernel_T_T_64_16_16_16_4_v2E2Bb+248];
	fma.rn.f64 	%fd106, %fd37, %fd105, %fd73;
	ld.shared.f64 	%fd107, [_ZZ33dgemm_kernel_T_T_64_16_16_16_4_v2E2Bb+256];
	fma.rn.f64 	%fd108, %fd37, %fd107, %fd75;
	add.s64 	%rd26, %rd25, %rd16;
	ld.global.f64 	%fd109, [%rd26];
	ld.shared.f64 	%fd110, [_ZZ33dgemm_kernel_T_T_64_16_16_16_4_v2E2Bb+272];
	fma.rn.f64 	%fd111, %fd38, %fd110, %fd78;
	ld.shared.f64 	%fd112, [_ZZ33dgemm_kernel_T_T_64_16_16_16_4_v2E2Bb+280];
	fma.rn.f64 	%fd113, %fd38, %fd112, %fd80;
	ld.shared.f64 	%fd114, [_ZZ33dgemm_kernel_T_T_64_16_16_16_4_v2E2Bb+288];
	fma.rn.f64 	%fd115, %fd38, %fd114, %fd82;
	ld.shared.f64 	%fd116, [_ZZ33dgemm_kernel_T_T_64_16_16_16_4_v2E2Bb+296];
	fma.rn.f64 	%fd117, %fd38, %fd116, %fd84;
	ld.shared.f64 	%fd118, [_ZZ33dgemm_kernel_T_T_64_16_16_16_4_v2E2Bb+304];
	fma.rn.f64 	%fd119, %fd38, %fd118, %fd86;
	ld.shared.f64 	%fd120, [_ZZ33dgemm_kernel_T_T_64_16_16_16_4_v2E2Bb+312];
	fma.rn.f64 	%fd121, %fd38, %fd120, %fd88;
	ld.shared.f64 	%fd122, [_ZZ33dgemm_kernel_T_T_64_16_16_16_4_v2E2Bb+320];
	fma.rn.f64 	%fd123, %fd38, %fd122, %fd90;
	ld.shared.f64 	%fd124, [_ZZ33dgemm_kernel_T_T_64_16_16_16_4_v2E2Bb+328];
	fma.rn.f64 	%fd125, %fd38, %fd124, %fd92;
	ld.shared.f64 	%fd126, [_ZZ33dgemm_kernel_T_T_64_16_16_16_4_v2E2Bb+336];
	fma.rn.f64 	%fd127, %fd38, %fd126, %fd94;
	ld.shared.f64 	%fd128, [_ZZ33dgemm_kernel_T_T_64_16_16_16_4_v2E2Bb+344];
	fma.rn.f64 	%fd129, %fd38, %fd128, %fd96;
	ld.shared.f64 	%fd130, [_ZZ33dgemm_kernel_T_T_64_16_16_16_4_v2E2Bb+352];
	fma.rn.f64 	%fd131, %fd38, %fd130, %fd98;
	ld.shared.f64 	%fd132, [_ZZ33dgemm_kernel_T_T_64_16_16_16_4_v2E2Bb+360];
	fma.rn.f64 	%fd133, %fd38, %fd132, %fd100;
	ld.shared.f64 	%fd134, [_ZZ33dgemm_kernel_T_T_64_16_16_16_4_v2E2Bb+368];
	fma.rn.f64 	%fd135, %fd38, %fd134, %fd102;
	ld.shared.f64 	%fd136, [_ZZ33dgemm_kernel_T_T_64_16_16_16_4_v2E2Bb+376];
	fma.rn.f64 	%fd137, %fd38, %fd136, %fd104;
	ld.shared.f64 	%fd138, [_ZZ33dgemm_kernel_T_T_64_16_16_16_4_v2E2Bb+384];
	fma.rn.f64 	%fd139, %fd38, %fd138, %fd106;
	ld.shared.f64 	%fd140, [_ZZ33dgemm_kernel_T_T_64_16_16_16_4_v2E2Bb+392];
	fma.rn.f64 	%fd141, %fd38, %fd140, %fd108;
	add.s64 	%rd27, %rd26, %rd16;
	ld.global.f64 	%fd142, [%rd27];
	ld.shared.f64 	%fd143, [_ZZ33dgemm_kernel_T_T_64_16_16_16_4_v2E2Bb+408];
	fma.rn.f64 	%fd144, %fd39, %fd143, %fd111;
	ld.shared.f64 	%fd145, [_ZZ33dgemm_kernel_T_T_64_16_16_16_4_v2E2Bb+416];
	fma.rn.f64 	%fd146, %fd39, %fd145, %fd113;
	ld.shared.f64 	%fd147, [_ZZ33dgemm_kernel_T_T_64_16_16_16_4_v2E2Bb+424];
	fma.rn.f64 	%fd148, %fd39, %fd147, %fd115;
	ld.shared.f64 	%fd149, [_ZZ33dgemm_kernel_T_T_64_16_16_16_4_v2E2Bb+432];
	fma.rn.f64 	%fd150, %fd39, %fd149, %fd117;
	ld.shared.f64 	%fd151, [_ZZ33dgemm_kernel_T_T_64_16_16_16_4_v2E2Bb+440];
	fma.rn.f64 	%fd152, %fd39, %fd151, %fd119;
	ld.shared.f64 	%fd153, [_ZZ33dgemm_kernel_T_T_64_16_16_16_4_v2E2Bb+448];
	fma.rn.f64 	%fd154, %fd39, %fd153, %fd121;
	ld.shared.f64 	%fd155, [_ZZ33dgemm_kernel_T_T_64_16_16_16_4_v2E2Bb+456];
	fma.rn.f64 	%fd156, %fd39, %fd155, %fd123;
	ld.shared.f64 	%fd157, [_ZZ33dgemm_kernel_T_T_64_16_16_16_4_v2E2Bb+464];
	fma.rn.f64 	%fd158, %fd39, %fd157, %fd125;
	ld.shared.f64 	%fd159, [_ZZ33dgemm_kernel_T_T_64_16_16_16_4_v2E2Bb+472];
	fma.rn.f64 	%fd160, %fd39, %fd159, %fd127;
	ld.shared.f64 	%fd161, [_ZZ33dgemm_kernel_T_T_64_16_16_16_4_v2E2Bb+480];
	fma.rn.f64 	%fd162, %fd39, %fd161, %fd129;
	ld.shared.f64 	%fd163, [_ZZ33dgemm_kernel_T_T_64_16_16_16_4_v2E2Bb+488];
	fma.rn.f64 	%fd164, %fd39, %fd163, %fd131;
	ld.shared.f64 	%fd165, [_ZZ33dgemm_kernel_T_T_64_16_16_16_4_v2E2Bb+496];
	fma.rn.f64 	%fd166, %fd39, %fd165, %fd133;
	ld.shared.f64 	%fd167, [_ZZ33dgemm_kernel_T_T_64_16_16_16_4_v2E2Bb+504];
	fma.rn.f64 	%fd168, %fd39, %fd167, %fd135;
	ld.shared.f64 	%fd169, [_ZZ33dgemm_kernel_T_T_64_16_16_16_4_v2E2Bb+512];
	fma.rn.f64 	%fd170, %fd39, %fd169, %fd137;
	ld.shared.f64 	%fd171, [_ZZ33dgemm_kernel_T_T_64_16_16_16_4_v2E2Bb+520];
	fma.rn.f64 	%fd172, %fd39, %fd171, %fd139;
	ld.shared.f64 	%fd173, [_ZZ33dgemm_kernel_T_T_64_16_16_16_4_v2E2Bb+528];
	fma.rn.f64 	%fd174, %fd39, %fd173, %fd141;
	add.s64 	%rd28, %rd27, %rd16;
	ld.global.f64 	%fd175, [%rd28];
	ld.shared.f64 	%fd176, [_ZZ33dgemm_kernel_T_T_64_16_16_16_4_v2E2Bb+544];
	fma.rn.f64 	%fd177, %fd76, %fd176, %fd144;
	ld.shared.f64 	%fd178, [_ZZ33dgemm_kernel_T_T_64_16_16_16_4_v2E2Bb+552];
	fma.rn.f64 	%fd179, %fd76, %fd178, %fd146;
	ld.shared.f64 	%fd180, [_ZZ33dgemm_kernel_T_T_64_16_16_16_4_v2E2Bb+560];
	fma.rn.f64 	%fd181, %fd76, %fd180, %fd148;
	ld.shared.f64 	%fd182, [_ZZ33dgemm_kernel_T_T_64_16_16_16_4_v2E2Bb+568];
	fma.rn.f64 	%fd183, %fd76, %fd182, %fd150;
	ld.shared.f64 	%fd184, [_ZZ33dgemm_kernel_T_T_64_16_16_16_4_v2E2Bb+576];
	fma.rn.f64 	%fd185, %fd76, %fd184, %fd152;
	ld.shared.f64 	%fd186, [_ZZ33dgemm_kernel_T_T_64_16_16_16_4_v2E2Bb+584];
	fma.rn.f64 	%fd187, %fd76, %fd186, %fd154;
	ld.shared.f64 	%fd188, [_ZZ33dgemm_kernel_T_T_64_16_16_16_4_v2E2Bb+592];
	fma.rn.f64 	%fd189, %fd76, %fd188, %fd156;
	ld.shared.f64 	%fd190, [_ZZ33dgemm_kernel_T_T_64_16_16_16_4_v2E2Bb+600];
	fma.rn.f64 	%fd191, %fd76, %fd190, %fd158;
	ld.shared.f64 	%fd192, [_ZZ33dgemm_kernel_T_T_64_16_16_16_4_v2E2Bb+608];
	fma.rn.f64 	%fd193, %fd76, %fd192, %fd160;
	ld.shared.f64 	%fd194, [_ZZ33dgemm_kernel_T_T_64_16_16_16_4_v2E2Bb+616];
	fma.rn.f64 	%fd195, %fd76, %fd194, %fd162;
	ld.shared.f64 	%fd196, [_ZZ33dgemm_kernel_T_T_64_16_16_16_4_v2E2Bb+624];
	fma.rn.f64 	%fd197, %fd76, %fd196, %fd164;
	ld.shared.f64 	%fd198, [_ZZ33dgemm_kernel_T_T_64_16_16_16_4_v2E2Bb+632];
	fma.rn.f64 	%fd199, %fd76, %fd198, %fd166;
	ld.shared.f64 	%fd200, [_ZZ33dgemm_kernel_T_T_64_16_16_16_4_v2E2Bb+640];
	fma.rn.f64 	%fd201, %fd76, %fd200, %fd168;
	ld.shared.f64 	%fd202, [_ZZ33dgemm_kernel_T_T_64_16_16_16_4_v2E2Bb+648];
	fma.rn.f64 	%fd203, %fd76, %fd202, %fd170;
	ld.shared.f64 	%fd204, [_ZZ33dgemm_kernel_T_T_64_16_16_16_4_v2E2Bb+656];
	fma.rn.f64 	%fd205, %fd76, %fd204, %fd172;
	ld.shared.f64 	%fd206, [_ZZ33dgemm_kernel_T_T_64_16_16_16_4_v2E2Bb+664];
	fma.rn.f64 	%fd207, %fd76, %fd206, %fd174;
	add.s64 	%rd29, %rd28, %rd16;
	ld.global.f64 	%fd208, [%rd29];
	ld.shared.f64 	%fd209, [_ZZ33dgemm_kernel_T_T_64_16_16_16_4_v2E2Bb+680];
	fma.rn.f64 	%fd210, %fd109, %fd209, %fd177;
	ld.shared.f64 	%fd211, [_ZZ33dgemm_kernel_T_T_64_16_16_16_4_v2E2Bb+688];
	fma.rn.f64 	%fd212, %fd109, %fd211, %fd179;
	ld.shared.f64 	%fd213, [_ZZ33dgemm_kernel_T_T_64_16_16_16_4_v2E2Bb+696];
	fma.rn.f64 	%fd214, %fd109, %fd213, %fd181;
	ld.shared.f64 	%fd215, [_ZZ33dgemm_kernel_T_T_64_16_16_16_4_v2E2Bb+704];
	fma.rn.f64 	%fd216, %fd109, %fd215, %fd183;
	ld.shared.f64 	%fd217, [_ZZ33dgemm_kernel_T_T_64_16_16_16_4_v2E2Bb+712];
	fma.rn.f64 	%fd218, %fd109, %fd217, %fd185;
	ld.shared.f64 	%fd219, [_ZZ33dgemm_kernel_T_T_64_16_16_16_4_v2E2Bb+720];
	fma.rn.f64 	%fd220, %fd109, %fd219, %fd187;
	ld.shared.f64 	%fd221, [_ZZ33dgemm_kernel_T_T_64_16_16_16_4_v2E2Bb+728];
	fma.rn.f64 	%fd222, %fd109, %fd221, %fd189;
	ld.shared.f64 	%fd223, [_ZZ33dgemm_kernel_T_T_64_16_16_16_4_v2E2Bb+736];
	fma.rn.f64 	%fd224, %fd109, %fd223, %fd191;
	ld.shared.f64 	%fd225, [_ZZ33dgemm_kernel_T_T_64_16_16_16_4_v2E2Bb+744];
	fma.rn.f64 	%fd226, %fd109, %fd225, %fd193;
	ld.shared.f64 	%fd227, [_ZZ33dgemm_kernel_T_T_64_16_16_16_4_v2E2Bb+752];
	fma.rn.f64 	%fd228, %fd109, %fd227, %fd195;
	ld.shared.f64 	%fd229, [_ZZ33dgemm_kernel_T_T_64_16_16_16_4_v2E2Bb+760];
	fma.rn.f64 	%fd230, %fd109, %fd229, %fd197;
	ld.shared.f64 	%fd231, [_ZZ33dgemm_kernel_T_T_64_16_16_16_4_v2E2Bb+768];
	fma.rn.f64 	%fd232, %fd109, %fd231, %fd199;
	ld.shared.f64 	%fd233, [_ZZ33dgemm_kernel_T_T_64_16_16_16_4_v2E2Bb+776];
	fma.rn.f64 	%fd234, %fd109, %fd233, %fd201;
	ld.shared.f64 	%fd235, [_ZZ33dgemm_kernel_T_T_64_16_16_16_4_v2E2Bb+784];
	fma.rn.f64 	%fd236, %fd109, %fd235, %fd203;
	ld.shared.f64 	%fd237, [_ZZ33dgemm_kernel_T_T_64_16_16_16_4_v2E2Bb+792];
	fma.rn.f64 	%fd238, %fd109, %fd237, %fd205;
	ld.shared.f64 	%fd239, [_ZZ33dgemm_kernel_T_T_64_16_16_16_4_v2E2Bb+800];
	fma.rn.f64 	%fd240, %fd109, %fd239, %fd207;
	add.s64 	%rd30, %rd29, %rd16;
	ld.global.f64 	%fd241, [%rd30];
	ld.shared.f64 	%fd242, [_ZZ33dgemm_kernel_T_T_64_16_16_16_4_v2E2Bb+816];
	fma.rn.f64 	%fd243, %fd142, %fd242, %fd210;
	ld.shared.f64 	%fd244, [_ZZ33dgemm_kernel_T_T_64_16_16_16_4_v2E2Bb+824];
	fma.rn.f64 	%fd245, %fd142, %fd244, %fd212;
	ld.shared.f64 	%fd246, [_ZZ33dgemm_kernel_T_T_64_16_16_16_4_v2E2Bb+832];
	fma.rn.f64 	%fd247, %fd142, %fd246, %fd214;
	ld.shared.f64 	%fd248, [_ZZ33dgemm_kernel_T_T_64_16_16_16_4_v2E2Bb+840];
	fma.rn.f64 	%fd249, %fd142, %fd248, %fd216;
	ld.shared.f64 	%fd250, [_ZZ33dgemm_kernel_T_T_64_16_16_16_4_v2E2Bb+848];
	fma.rn.f64 	%fd251, %fd142, %fd250, %fd218;
	ld.shared.f64 	%fd252, [_ZZ33dgemm_kernel_T_T_64_16_16_16_4_v2E2Bb+856];
	fma.rn.f64 	%fd253, %fd142, %fd252, %fd220;
	ld.shared.f64 	%fd254, [_ZZ33dgemm_kernel_T_T_64_16_16_16_4_v2E2Bb+864];
	fma.rn.f64 	%fd255, %fd142, %fd254, %fd222;
	ld.shared.f64 	%fd256, [_ZZ33dgemm_kernel_T_T_64_16_16_16_4_v2E2Bb+872];
	fma.rn.f64 	%fd257, %fd142, %fd256, %fd224;
	ld.shared.f64 	%fd258, [_ZZ33dgemm_kernel_T_T_64_16_16_16_4_v2E2Bb+880];
	fma.rn.f64 	%fd259, %fd142, %fd258, %fd226;
	ld.shared.f64 	%fd260, [_ZZ33dgemm_kernel_T_T_64_16_16_16_4_v2E2Bb+888];
	fma.rn.f64 	%fd261, %fd142, %fd260, %fd228;
	ld.shared.f64 	%fd262, [_ZZ33dgemm_kernel_T_T_64_16_16_16_4_v2E2Bb+896];
	fma.rn.f64 	%fd263, %fd142, %fd262, %fd230;
	ld.shared.f64 	%fd264, [_ZZ33dgemm_kernel_T_T_64_16_16_16_4_v2E2Bb+904];
	fma.rn.f64 	%fd265, %fd142, %fd264, %fd232;
	ld.shared.f64 	%fd266, [_ZZ33dgemm_kernel_T_T_64_16_16_16_4_v2E2Bb+912];
	fma.rn.f64 	%fd267, %fd142, %fd266, %fd234;
	ld.shared.f64 	%fd268, [_ZZ33dgemm_kernel_T_T_64_16_16_16_4_v2E2Bb+920];
	fma.rn.f64 	%fd269, %fd142, %fd268, %fd236;
	ld.shared.f64 	%fd270, [_ZZ33dgemm_kernel_T_T_64_16_16_16_4_v2E2Bb+928];
	fma.rn.f64 	%fd271, %fd142, %fd270, %fd238;
	ld.shared.f64 	%fd272, [_ZZ33dgemm_kernel_T_T_64_16_16_16_4_v2E2Bb+936];
	fma.rn.f64 	%fd273, %fd142, %fd272, %fd240;
	add.s64 	%rd31, %rd30, %rd16;
	ld.global.f64 	%fd274, [%rd31];
	ld.shared.f64 	%fd275, [_ZZ33dgemm_kernel_T_T_64_16_16_16_4_v2E2Bb+952];
	fma.rn.f64 	%fd276, %fd175, %fd275, %fd243;
	ld.shared.f64 	%fd277, [_ZZ33dgemm_kernel_T_T_64_16_16_16_4_v2E2Bb+960];
	fma.rn.f64 	%fd278, %fd175, %fd277, %fd245;
	ld.shared.f64 	%fd279, [_ZZ33dgemm_kernel_T_T_64_16_16_16_4_v2E2Bb+968];
	fma.rn.f64 	%fd280, %fd175, %fd279, %fd247;
	ld.shared.f64 	%fd281, [_ZZ33dgemm_kernel_T_T_64_16_16_16_4_v2E2Bb+976];
	fma.rn.f64 	%fd282, %fd175, %fd281, %fd249;
	ld.shared.f64 	%fd283, [_ZZ33dgemm_kernel_T_T_64_16_16_16_4_v2E2Bb+984];
	fma.rn.f64 	%fd284, %fd175, %fd283, %fd251;
	ld.shared.f64 	%fd285, [_ZZ33dgemm_kernel_T_T_64_16_16_16_4_v2E2Bb+992];
	fma.rn.f64 	%fd286, %fd175, %fd285, %fd253;
	ld.shared.f64 	%fd287, [_ZZ33dgemm_kernel_T_T_64_16_16_16_4_v2E2Bb+1000];
	fma.rn.f64 	%fd288, %fd175, %fd287, %fd255;
	ld.shared.f64 	%fd289, [_ZZ33dgemm_kernel_T_T_64_16_16_16_4_v2E2Bb+1008];
	fma.rn.f64 	%fd290, %fd175, %fd289, %fd257;
	ld.shared.f64 	%fd291, [_ZZ33dgemm_kernel_T_T_64_16_16_16_4_v2E2Bb+1016];
	fma.rn.f64 	%fd292, %fd175, %fd291, %fd259;
	ld.shared.f64 	%fd293, [_ZZ33dgemm_kernel_T_T_64_16_16_16_4_v2E2Bb+1024];
	fma.rn.f64 	%fd294, %fd175, %fd293, %fd261;
	ld.shared.f64 	%fd295, [_ZZ33dgemm_kernel_T_T_64_16_16_16_4_v2E2Bb+1032];
	fma.rn.f64 	%fd296, %fd175, %fd295, %fd263;
	ld.shared.f64 	%fd297, [_ZZ33dgemm_kernel_T_T_64_16_16_16_4_v2E2Bb+1040];
	fma.rn.f64 	%fd298, %fd175, %fd297, %fd265;
	ld.shared.f64 	%fd299, [_ZZ33dgemm_kernel_T_T_64_16_16_16_4_v2E2Bb+1048];
	fma.rn.f64 	%fd300, %fd175, %fd299, %fd267;
	ld.shared.f64 	%fd301, [_ZZ33dgemm_kernel_T_T_64_16_16_16_4_v2E2Bb+1056];
	fma.rn.f64 	%fd302, %fd175, %fd301, %fd269;
	ld.shared.f64 	%fd303, [_ZZ33dgemm_kernel_T_T_64_16_16_16_4_v2E2Bb+1064];
	fma.rn.f64 	%fd304, %fd175, %fd303, %fd271;
	ld.shared.f64 	%fd305, [_ZZ33dgemm_kernel_T_T_64_16_16_16_4_v2E2Bb+1072];
	fma.rn.f64 	%fd306, %fd175, %fd305, %fd273;
	add.s64 	%rd32, %rd31, %rd16;
	ld.global.f64 	%fd307, [%rd32];
	ld.shared.f64 	%fd308, [_ZZ33dgemm_kernel_T_T_64_16_16_16_4_v2E2Bb+1088];
	fma.rn.f64 	%fd309, %fd208, %fd308, %fd276;
	ld.shared.f64 	%fd310, [_ZZ33dgemm_kernel_T_T_64_16_16_16_4_v2E2Bb+1096];
	fma.rn.f64 	%fd311, %fd208, %fd310, %fd278;
	ld.shared.f64 	%fd312, [_ZZ33dgemm_kernel_T_T_64_16_16_16_4_v2E2Bb+1104];
	fma.rn.f64 	%fd313, %fd208, %fd312, %fd280;
	ld.shared.f64 	%fd314, [_ZZ33dgemm_kernel_T_T_64_16_16_16_4_v2E2Bb+1112];
	fma.rn.f64 	%fd315, %fd208, %fd314, %fd282;
	ld.shared.f64 	%fd316, [_ZZ33dgemm_kernel_T_T_64_16_16_16_4_v2E2Bb+1120];
	fma.rn.f64 	%fd317, %fd208, %fd316, %fd284;
	ld.shared.f64 	%fd318, [_ZZ33dgemm_kernel_T_T_64_16_16_16_4_v2E2Bb+1128];
	fma.rn.f64 	%fd319, %fd208, %fd318, %fd286;
	ld.shared.f64 	%fd320, [_ZZ33dgemm_kernel_T_T_64_16_16_16_4_v2E2Bb+1136];
	fma.rn.f64 	%fd321, %fd208, %fd320, %fd288;
	ld.shared.f64 	%fd322, [_ZZ33dgemm_kernel_T_T_64_16_16_16_4_v2E2Bb+1144];
	fma.rn.f64 	%fd323, %fd208, %fd322, %fd290;
	ld.shared.f64 	%fd324, [_ZZ33dgemm_kernel_T_T_64_16_16_16_4_v2E2Bb+1152];
	fma.rn.f64 	%fd325, %fd208, %fd324, %fd292;
	ld.shared.f64 	%fd326, [_ZZ33dgemm_kernel_T_T_64_16_16_16_4_v2E2Bb+1160];
	fma.rn.f64 	%fd327, %fd208, %fd326, %fd294;
	ld.shared.f64 	%fd328, [_ZZ33dgemm_kernel_T_T_64_16_16_16_4_v2E2Bb+1168];
	fma.rn.f64 	%fd329, %fd208, %fd328, %fd296;
	ld.shared.f64 	%fd330, [_ZZ33dgemm_kernel_T_T_64_16_16_16_4_v2E2Bb+1176];
	fma.rn.f64 	%fd331, %fd208, %fd330, %fd298;
	ld.shared.f64 	%fd332, [_ZZ33dgemm_kernel_T_T_64_16_16_16_4_v2E2Bb+1184];
	fma.rn.f64 	%fd333, %fd208, %fd332, %fd300;
	ld.shared.f64 	%fd334, [_ZZ33dgemm_kernel_T_T_64_16_16_16_4_v2E2Bb+1192];
	fma.rn.f64 	%fd335, %fd208, %fd334, %fd302;
	ld.shared.f64 	%fd336, [_ZZ33dgemm_kernel_T_T_64_16_16_16_4_v2E2Bb+1200];
	fma.rn.f64 	%fd337, %fd208, %fd336, %fd304;
	ld.shared.f64 	%fd338, [_ZZ33dgemm_kernel_T_T_64_16_16_16_4_v2E2Bb+1208];
	fma.rn.f64 	%fd339, %fd208, %fd338, %fd306;
	add.s64 	%rd33, %rd32, %rd16;
	ld.global.f64 	%fd340, [%rd33];
	ld.shared.f64 	%fd341, [_ZZ33dgemm_kernel_T_T_64_16_16_16_4_v2E2Bb+1224];
	fma.rn.f64 	%fd342, %fd241, %fd341, %fd309;
	ld.shared.f64 	%fd343, [_ZZ33dgemm_kernel_T_T_64_16_16_16_4_v2E2Bb+1232];
	fma.rn.f64 	%fd344, %fd241, %fd343, %fd311;
	ld.shared.f64 	%fd345, [_ZZ33dgemm_kernel_T_T_64_16_16_16_4_v2E2Bb+1240];
	fma.rn.f64 	%fd346, %fd241, %fd345, %fd313;
	ld.shared.f64 	%fd347, [_ZZ33dgemm_kernel_T_T_64_16_16_16_4_v2E2Bb+1248];
	fma.rn.f64 	%fd348, %fd241, %fd347, %fd315;
	ld.shared.f64 	%fd349, [_ZZ33dgemm_kernel_T_T_64_16_16_16_4_v2E2Bb+1256];
	fma.rn.f64 	%fd350, %fd241, %fd349, %fd317;
	ld.shared.f64 	%fd351, [_ZZ33dgemm_kernel_T_T_64_16_16_16_4_v2E2Bb+1264];
	fma.rn.f64 	%fd352, %fd241, %fd351, %fd319;
	ld.shared.f64 	%fd353, [_ZZ33dgemm_kernel_T_T_64_16_16_16_4_v2E2Bb+1272];
	fma.rn.f64 	%fd354, %fd241, %fd353, %fd321;
	ld.shared.f64 	%fd355, [_ZZ33dgemm_kernel_T_T_64_16_16_16_4_v2E2Bb+1280];
	fma.rn.f64 	%fd356, %fd241, %fd355, %fd323;
	ld.shared.f64 	%fd357, [_ZZ33dgemm_kernel_T_T_64_16_16_16_4_v2E2Bb+1288];
	fma.rn.f64 	%fd358, %fd241, %fd357, %fd325;
	ld.shared.f64 	%fd359, [_ZZ33dgemm_kernel_T_T_64_16_16_16_4_v2E2Bb+1296];
	fma.rn.f64 	%fd360, %fd241, %fd359, %fd327;
	ld.shared.f64 	%fd361, [_ZZ33dgemm_kernel_T_T_64_16_16_16_4_v2E2Bb+1304];
	fma.rn.f64 	%fd362, %fd241, %fd361, %fd329;
	ld.shared.f64 	%fd363, [_ZZ33dgemm_kernel_T_T_64_16_16_16_4_v2E2Bb+1312];
	fma.rn.f64 	%fd364, %fd241, %fd363, %fd331;
	ld.shared.f64 	%fd365, [_ZZ33dgemm_kernel_T_T_64_16_16_16_4_v2E2Bb+1320];
	fma.rn.f64 	%fd366, %fd241, %fd365, %fd333;
	ld.shared.f64 	%fd367, [_ZZ33dgemm_kernel_T_T_64_16_16_16_4_v2E2Bb+1328];
	fma.rn.f64 	%fd368, %fd241, %fd367, %fd335;
	ld.shared.f64 	%fd369, [_ZZ33dgemm_kernel_T_T_64_16_16_16_4_v2E2Bb+1336];
	fma.rn.f64 	%fd370, %fd241, %fd369, %fd337;
	ld.shared.f64 	%fd371, [_ZZ33dgemm_kernel_T_T_64_16_16_16_4_v2E2Bb+1344];
	fma.rn.f64 	%fd372, %fd241, %fd371, %fd339;
	add.s64 	%rd34, %rd33, %rd16;
	ld.global.f64 	%fd373, [%rd34];
	ld.shared.f64 	%fd374, [_ZZ33dgemm_kernel_T_T_64_16_16_16_4_v2E2Bb+1360];
	fma.rn.f64 	%fd375, %fd274, %fd374, %fd342;
	ld.shared.f64 	%fd376, [_ZZ33dgemm_kernel_T_T_64_16_16_16_4_v2E2Bb+1368];
	fma.rn.f64 	%fd377, %fd274, %fd376, %fd344;
	ld.shared.f64 	%fd378, [_ZZ33dgemm_kernel_T_T_64_16_16_16_4_v2E2Bb+1376];
	fma.rn.f64 	%fd379, %fd274, %fd378, %fd346;
	ld.shared.f64 	%fd380, [_ZZ33dgemm_kernel_T_T_64_16_16_16_4_v2E2Bb+1384];
	fma.rn.f64 	%fd381, %fd274, %fd380, %fd348;
	ld.shared.f64 	%fd382, [_ZZ33dgemm_kernel_T_T_64_16_16_16_4_v2E2Bb+1392];
	fma.rn.f64 	%fd383, %fd274, %fd382, %fd350;
	ld.shared.f64 	%fd384, [_ZZ33dgemm_kernel_T_T_64_16_16_16_4_v2E2Bb+1400];
	fma.rn.f64 	%fd385, %fd274, %fd384, %fd352;
	ld.shared.f64 	%fd386, [_ZZ33dgemm_kernel_T_T_64_16_16_16_4_v2E2Bb+1408];
	fma.rn.f64 	%fd387, %fd274, %fd386, %fd354;
	ld.shared.f64 	%fd388, [_ZZ33dgemm_kernel_T_T_64_16_16_16_4_v2E2Bb+1416];
	fma.rn.f64 	%fd389, %fd274, %fd388, %fd356;
	ld.shared.f64 	%fd390, [_ZZ33dgemm_kernel_T_T_64_16_16_16_4_v2E2Bb+1424];
	fma.rn.f64 	%fd391, %fd274, %fd390, %fd358;
	ld.shared.f64 	%fd392, [_ZZ33dgemm_kernel_T_T_64_16_16_16_4_v2E2Bb+1432];
	fma.rn.f64 	%fd393, %fd274, %fd392, %fd360;
	ld.shared.f64 	%fd394, [_ZZ33dgemm_kernel_T_T_64_16_16_16_4_v2E2Bb+1440];
	fma.rn.f64 	%fd395, %fd274, %fd394, %fd362;
	ld.shared.f64 	%fd396, [_ZZ33dgemm_kernel_T_T_64_16_16_16_4_v2E2Bb+1448];
	fma.rn.f64 	%fd397, %fd274, %fd396, %fd364;
	ld.shared.f64 	%fd398, [_ZZ33dgemm_kernel_T_T_64_16_16_16_4_v2E2Bb+1456];
	fma.rn.f64 	%fd399, %fd274, %fd398, %fd366;
	ld.shared.f64 	%fd400, [_ZZ33dgemm_kernel_T_T_64_16_16_16_4_v2E2Bb+1464];
	fma.rn.f64 	%fd401, %fd274, %fd400, %fd368;
	ld.shared.f64 	%fd402, [_ZZ33dgemm_kernel_T_T_64_16_16_16_4_v2E2Bb+1472];
	fma.rn.f64 	%fd403, %fd274, %fd402, %fd370;
	ld.shared.f64 	%fd404, [_ZZ33dgemm_kernel_T_T_64_16_16_16_4_v2E2Bb+1480];
	fma.rn.f64 	%fd405, %fd274, %fd404, %fd372;
	add.s64 	%rd35, %rd34, %rd16;
	ld.global.f64 	%fd406, [%rd35];
	ld.shared.f64 	%fd407, [_ZZ33dgemm_kernel_T_T_64_16_16_16_4_v2E2Bb+1496];
	fma.rn.f64 	%fd408, %fd307, %fd407, %fd375;
	ld.shared.f64 	%fd409, [_ZZ33dgemm_kernel_T_T_64_16_16_16_4_v2E2Bb+1504];
	fma.rn.f64 	%fd410, %fd307, %fd409, %fd377;
	ld.shared.f64 	%fd411, [_ZZ33dgemm_kernel_T_T_64_16_16_16_4_v2E2Bb+1512];
	fma.rn.f64 	%fd412, %fd307, %fd411, %fd379;
	ld.shared.f64 	%fd413, [_ZZ33dgemm_kernel_T_T_64_16_16_16_4_v2E2Bb+1520];
	fma.rn.f64 	%fd414, %fd307, %fd413, %fd381;
	ld.shared.f64 	%fd415, [_ZZ33dgemm_kernel_T_T_64_16_16_16_4_v2E2Bb+1528];
	fma.rn.f64 	%fd416, %fd307, %fd415, %fd383;
	ld.shared.f64 	%fd417, [_ZZ33dgemm_kernel_T_T_64_16_16_16_4_v2E2Bb+1536];
	fma.rn.f64 	%fd418, %fd307, %fd417, %fd385;
	ld.shared.f64 	%fd419, [_ZZ33dgemm_kernel_T_T_64_16_16_16_4_v2E2Bb+1544];
	fma.rn.f64 	%fd420, %fd307, %fd419, %fd387;
	ld.shared.f64 	%fd421, [_ZZ33dgemm_kernel_T_T_64_16_16_16_4_v2E2Bb+1552];
	fma.rn.f64 	%fd422, %fd307, %fd421, %fd389;
	ld.shared.f64 	%fd423, [_ZZ33dgemm_kernel_T_T_64_16_16_16_4_v2E2Bb+1560];
	fma.rn.f64 	%fd424, %fd307, %fd423, %fd391;
	ld.shared.f64 	%fd425, [_ZZ33dgemm_kernel_T_T_64_16_16_16_4_v2E2Bb+1568];
	fma.rn.f64 	%fd426, %fd307, %fd425, %fd393;
	ld.shared.f64 	%fd427, [_ZZ33dgemm_kernel_T_T_64_16_16_16_4_v2E2Bb+1576];
	fma.rn.f64 	%fd428, %fd307, %fd427, %fd395;
	ld.shared.f64 	%fd429, [_ZZ33dgemm_kernel_T_T_64_16_16_16_4_v2E2Bb+1584];
	fma.rn.f64 	%fd430, %fd307, %fd429, %fd397;
	ld.shared.f64 	%fd431, [_ZZ33dgemm_kernel_T_T_64_16_16_16_4_v2E2Bb+1592];
	fma.rn.f64 	%fd432, %fd307, %fd431, %fd399;
	ld.shared.f64 	%fd433, [_ZZ33dgemm_kernel_T_T_64_16_16_16_4_v2E2Bb+1600];
	fma.rn.f64 	%fd434, %fd307, %fd433, %fd401;
	ld.shared.f64 	%fd435, [_ZZ33dgemm_kernel_T_T_64_16_16_16_4_v2E2Bb+1608];
	fma.rn.f64 	%fd436, %fd307, %fd435, %fd403;
	ld.shared.f64 	%fd437, [_ZZ33dgemm_kernel_T_T_64_16_16_16_4_v2E2Bb+1616];
	fma.rn.f64 	%fd438, %fd307, %fd437, %fd405;
	add.s64 	%rd36, %rd35, %rd16;
	ld.global.f64 	%fd439, [%rd36];
	ld.shared.f64 	%fd440, [_ZZ33dgemm_kernel_T_T_64_16_16_16_4_v2E2Bb+1632];
	fma.rn.f64 	%fd441, %fd340, %fd440, %fd408;
	ld.shared.f64 	%fd442, [_ZZ33dgemm_kernel_T_T_64_16_16_16_4_v2E2Bb+1640];
	fma.rn.f64 	%fd443, %fd340, %fd442, %fd410;
	ld.shared.f64 	%fd444, [_ZZ33dgemm_kernel_T_T_64_16_16_16_4_v2E2Bb+1648];
	fma.rn.f64 	%fd445, %fd340, %fd444, %fd412;
	ld.shared.f64 	%fd446, [_ZZ33dgemm_kernel_T_T_64_16_16_16_4_v2E2Bb+1656];
	fma.rn.f64 	%fd447, %fd340, %fd446, %fd414;
	ld.shared.f64 	%fd448, [_ZZ33dgemm_kernel_T_T_64_16_16_16_4_v2E2Bb+1664];
	fma.rn.f64 	%fd449, %fd340, %fd448, %fd416;
	ld.shared.f64 	%fd450, [_ZZ33dgemm_kernel_T_T_64_16_16_16_4_v2E2Bb+1672];
	fma.rn.f64 	%fd451, %fd340, %fd450, %fd418;
	ld.shared.f64 	%fd452, [_ZZ33dgemm_kernel_T_T_64_16_16_16_4_v2E2Bb+1680];
	fma.rn.f64 	%fd453, %fd340, %fd452, %fd420;
	ld.shared.f64 	%fd454, [_ZZ33dgemm_kernel_T_T_64_16_16_16_4_v2E2Bb+1688];
	fma.rn.f64 	%fd455, %fd340, %fd454, %fd422;
	ld.shared.f64 	%fd456, [_ZZ33dgemm_kernel_T_T_64_16_16_16_4_v2E2Bb+1696];
	fma.rn.f64 	%fd457, %fd340, %fd456, %fd424;
	ld.shared.f64 	%fd458, [_ZZ33dgemm_kernel_T_T_64_16_16_16_4_v2E2Bb+1704];
	fma.rn.f64 	%fd459, %fd340, %fd458, %fd426;
	ld.shared.f64 	%fd460, [_ZZ33dgemm_kernel_T_T_64_16_16_16_4_v2E2Bb+1712];
	fma.rn.f64 	%fd461, %fd340, %fd460, %fd428;
	ld.shared.f64 	%fd462, [_ZZ33dgemm_kernel_T_T_64_16_16_16_4_v2E2Bb+1720];
	fma.rn.f64 	%fd463, %fd340, %fd462, %fd430;
	ld.shared.f64 	%fd464, [_ZZ33dgemm_kernel_T_T_64_16_16_16_4_v2E2Bb+1728];
	fma.rn.f64 	%fd465, %fd340, %fd464, %fd432;
	ld.shared.f64 	%fd466, [_ZZ33dgemm_kernel_T_T_64_16_16_16_4_v2E2Bb+1736];
	fma.rn.f64 	%fd467, %fd340, %fd466, %fd434;
	ld.shared.f64 	%fd468, [_ZZ33dgemm_kernel_T_T_64_16_16_16_4_v2E2Bb+1744];
	fma.rn.f64 	%fd469, %fd340, %fd468, %fd436;
	ld.shared.f64 	%fd470, [_ZZ33dgemm_kernel_T_T_64_16_16_16_4_v2E2Bb+1752];
	fma.rn.f64 	%fd471, %fd340, %fd470, %fd438;
	ld.shared.f64 	%fd472, [_ZZ33dgemm_kernel_T_T_64_16_16_16_4_v2E2Bb+1768];
	fma.rn.f64 	%fd473, %fd373, %fd472, %fd441;
	ld.shared.f64 	%fd474, [_ZZ33dgemm_kernel_T_T_64_16_16_16_4_v2E2Bb+1776];
	fma.rn.f64 	%fd475, %fd373, %fd474, %fd443;
	ld.shared.f64 	%fd476, [_ZZ33dgemm_kernel_T_T_64_16_16_16_4_v2E2Bb+1784];
	fma.rn.f64 	%fd477, %fd373, %fd476, %fd445;
	ld.shared.f64 	%fd478, [_ZZ33dgemm_kernel_T_T_64_16_16_16_4_v2E2Bb+1792];
	fma.rn.f64 	%fd479, %fd373, %fd478, %fd447;
	ld.shared.f64 	%fd480, [_ZZ33dgemm_kernel_T_T_64_16_16_16_4_v2E2Bb+1800];
	fma.rn.f64 	%fd481, %fd373, %fd480, %fd449;
	ld.shared.f64 	%fd482, [_ZZ33dgemm_kernel_T_T_64_16_16_16_4_v2E2Bb+1808];
	fma.rn.f64 	%fd483, %fd373, %fd482, %fd451;
	ld.shared.f64 	%fd484, [_ZZ33dgemm_kernel_T_T_64_16_16_16_4_v2E2Bb+1816];
	fma.rn.f64 	%fd485, %fd373, %fd484, %fd453;
	ld.shared.f64 	%fd486, [_ZZ33dgemm_kernel_T_T_64_16_16_16_4_v2E2Bb+1824];
	fma.rn.f64 	%fd487, %fd373, %fd486, %fd455;
	ld.shared.f64 	%fd488, [_ZZ33dgemm_kernel_T_T_64_16_16_16_4_v2E2Bb+1832];
	fma.rn.f64 	%fd489, %fd373, %fd488, %fd457;
	ld.shared.f64 	%fd490, [_ZZ33dgemm_kernel_T_T_64_16_16_16_4_v2E2Bb+1840];
	fma.rn.f64 	%fd491, %fd373, %fd490, %fd459;
	ld.shared.f64 	%fd492, [_ZZ33dgemm_kernel_T_T_64_16_16_16_4_v2E2Bb+1848];
	fma.rn.f64 	%fd493, %fd373, %fd492, %fd461;
	ld.shared.f64 	%fd494, [_ZZ33dgemm_kernel_T_T_64_16_16_16_4_v2E2Bb+1856];
	fma.rn.f64 	%fd495, %fd373, %fd494, %fd463;
	ld.shared.f64 	%fd496, [_ZZ33dgemm_kernel_T_T_64_16_16_16_4_v2E2Bb+1864];
	fma.rn.f64 	%fd497, %fd373, %fd496, %fd465;
	ld.shared.f64 	%fd498, [_ZZ33dgemm_kernel_T_T_64_16_16_16_4_v2E2Bb+1872];
	fma.rn.f64 	%fd499, %fd373, %fd498, %fd467;
	ld.shared.f64 	%fd500, [_ZZ33dgemm_kernel_T_T_64_16_16_16_4_v2E2Bb+1880];
	fma.rn.f64 	%fd501, %fd373, %fd500, %fd469;
	ld.shared.f64 	%fd502, [_ZZ33dgemm_kernel_T_T_64_16_16_16_4_v2E2Bb+1888];
	fma.rn.f64 	%fd503, %fd373, %fd502, %fd471;
	ld.shared.f64 	%fd504, [_ZZ33dgemm_kernel_T_T_64_16_16_16_4_v2E2Bb+1904];
	fma.rn.f64 	%fd505, %fd406, %fd504, %fd473;
	ld.shared.f64 	%fd506, [_ZZ33dgemm_kernel_T_T_64_16_16_16_4_v2E2Bb+1912];
	fma.rn.f64 	%fd507, %fd406, %fd506, %fd475;
	ld.shared.f64 	%fd508, [_ZZ33dgemm_kernel_T_T_64_16_16_16_4_v2E2Bb+1920];
	fma.rn.f64 	%fd509, %fd406, %fd508, %fd477;
	ld.shared.f64 	%fd510, [_ZZ33dgemm_kernel_T_T_64_16_16_16_4_v2E2Bb+1928];
	fma.rn.f64 	%fd511, %fd406, %fd510, %fd479;
	ld.shared.f64 	%fd512, [_ZZ33dgemm_kernel_T_T_64_16_16_16_4_v2E2Bb+1936];
	fma.rn.f64 	%fd513, %fd406, %fd512, %fd481;
	ld.shared.f64 	%fd514, [_ZZ33dgemm_kernel_T_T_64_16_16_16_4_v2E2Bb+1944];
	fma.rn.f64 	%fd515, %fd406, %fd514, %fd483;
	ld.shared.f64 	%fd516, [_ZZ33dgemm_kernel_T_T_64_16_16_16_4_v2E2Bb+1952];
	fma.rn.f64 	%fd517, %fd406, %fd516, %fd485;
	ld.shared.f64 	%fd518, [_ZZ33dgemm_kernel_T_T_64_16_16_16_4_v2E2Bb+1960];
	fma.rn.f64 	%fd519, %fd406, %fd518, %fd487;
	ld.shared.f64 	%fd520, [_ZZ33dgemm_kernel_T_T_64_16_16_16_4_v2E2Bb+1968];
	fma.rn.f64 	%fd521, %fd406, %fd520, %fd489;
	ld.shared.f64 	%fd522, [_ZZ33dgemm_kernel_T_T_64_16_16_16_4_v2E2Bb+1976];
	fma.rn.f64 	%fd523, %fd406, %fd522, %fd491;
	ld.shared.f64 	%fd524, [_ZZ33dgemm_kernel_T_T_64_16_16_16_4_v2E2Bb+1984];
	fma.rn.f64 	%fd525, %fd406, %fd524, %fd493;
	ld.shared.f64 	%fd526, [_ZZ33dgemm_kernel_T_T_64_16_16_16_4_v2E2Bb+1992];
	fma.rn.f64 	%fd527, %fd406, %fd526, %fd495;
	ld.shared.f64 	%fd528, [_ZZ33dgemm_kernel_T_T_64_16_16_16_4_v2E2Bb+2000];
	fma.rn.f64 	%fd529, %fd406, %fd528, %fd497;
	ld.shared.f64 	%fd530, [_ZZ33dgemm_kernel_T_T_64_16_16_16_4_v2E2Bb+2008];
	fma.rn.f64 	%fd531, %fd406, %fd530, %fd499;
	ld.shared.f64 	%fd532, [_ZZ33dgemm_kernel_T_T_64_16_16_16_4_v2E2Bb+2016];
	fma.rn.f64 	%fd533, %fd406, %fd532, %fd501;
	ld.shared.f64 	%fd534, [_ZZ33dgemm_kernel_T_T_64_16_16_16_4_v2E2Bb+2024];
	fma.rn.f64 	%fd535, %fd406, %fd534, %fd503;
	ld.shared.f64 	%fd536, [_ZZ33dgemm_kernel_T_T_64_16_16_16_4_v2E2Bb+2040];
	fma.rn.f64 	%fd617, %fd439, %fd536, %fd505;
	ld.shared.f64 	%fd537, [_ZZ33dgemm_kernel_T_T_64_16_16_16_4_v2E2Bb+2048];
	fma.rn.f64 	%fd616, %fd439, %fd537, %fd507;
	ld.shared.f64 	%fd538, [_ZZ33dgemm_kernel_T_T_64_16_16_16_4_v2E2Bb+2056];
	fma.rn.f64 	%fd615, %fd439, %fd538, %fd509;
	ld.shared.f64 	%fd539, [_ZZ33dgemm_kernel_T_T_64_16_16_16_4_v2E2Bb+2064];
	fma.rn.f64 	%fd614, %fd439, %fd539, %fd511;
	ld.shared.f64 	%fd540, [_ZZ33dgemm_kernel_T_T_64_16_16_16_4_v2E2Bb+2072];
	fma.rn.f64 	%fd613, %fd439, %fd540, %fd513;
	ld.shared.f64 	%fd541, [_ZZ33dgemm_kernel_T_T_64_16_16_16_4_v2E2Bb+2080];
	fma.rn.f64 	%fd612, %fd439, %fd541, %fd515;
	ld.shared.f64 	%fd542, [_ZZ33dgemm_kernel_T_T_64_16_16_16_4_v2E2Bb+2088];
	fma.rn.f64 	%fd611, %fd439, %fd542, %fd517;
	ld.shared.f64 	%fd543, [_ZZ33dgemm_kernel_T_T_64_16_16_16_4_v2E2Bb+2096];
	fma.rn.f64 	%fd610, %fd439, %fd543, %fd519;
	ld.shared.f64 	%fd544, [_ZZ33dgemm_kernel_T_T_64_16_16_16_4_v2E2Bb+2104];
	fma.rn.f64 	%fd609, %fd439, %fd544, %fd521;
	ld.shared.f64 	%fd545, [_ZZ33dgemm_kernel_T_T_64_16_16_16_4_v2E2Bb+2112];
	fma.rn.f64 	%fd608, %fd439, %fd545, %fd523;
	ld.shared.f64 	%fd546, [_ZZ33dgemm_kernel_T_T_64_16_16_16_4_v2E2Bb+2120];
	fma.rn.f64 	%fd607, %fd439, %fd546, %fd525;
	ld.shared.f64 	%fd547, [_ZZ33dgemm_kernel_T_T_64_16_16_16_4_v2E2Bb+2128];
	fma.rn.f64 	%fd606, %fd439, %fd547, %fd527;
	ld.shared.f64 	%fd548, [_ZZ33dgemm_kernel_T_T_64_16_16_16_4_v2E2Bb+2136];
	fma.rn.f64 	%fd605, %fd439, %fd548, %fd529;
	ld.shared.f64 	%fd549, [_ZZ33dgemm_kernel_T_T_64_16_16_16_4_v2E2Bb+2144];
	fma.rn.f64 	%fd604, %fd439, %fd549, %fd531;
	ld.shared.f64 	%fd550, [_ZZ33dgemm_kernel_T_T_64_16_16_16_4_v2E2Bb+2152];
	fma.rn.f64 	%fd603, %fd439, %fd550, %fd533;
	ld.shared.f64 	%fd551, [_ZZ33dgemm_kernel_T_T_64_16_16_16_4_v2E2Bb+2160];
	fma.rn.f64 	%fd602, %fd439, %fd551, %fd535;
	add.s64 	%rd42, %rd42, 128;
	bar.sync 	0;
	setp.lt.u64 	%p1, %rd42, %rd3;
	add.s64 	%rd41, %rd36, %rd16;
	@%p1 bra 	$L__BB0_1;
	ld.param.f64 	%fd601, [dgemm_kernel_T_T_64_16_16_16_4_v2_param_10];
	ld.param.f64 	%fd600, [dgemm_kernel_T_T_64_16_16_16_4_v2_param_9];
	ld.param.u64 	%rd40, [dgemm_kernel_T_T_64_16_16_16_4_v2_param_0];
	cvta.to.global.u64 	%rd37, %rd40;
	mul.wide.s32 	%rd38, %r1, 8;
	add.s64 	%rd39, %rd37, %rd38;
	ld.global.f64 	%fd552, [%rd39];
	mul.f64 	%fd553, %fd601, %fd552;
	fma.rn.f64 	%fd554, %fd600, %fd617, %fd553;
	st.global.f64 	[%rd39], %fd554;
	ld.global.f64 	%fd555, [%rd39+8];
	mul.f64 	%fd556, %fd601, %fd555;
	fma.rn.f64 	%fd557, %fd600, %fd616, %fd556;
	st.global.f64 	[%rd39+8], %fd557;
	ld.global.f64 	%fd558, [%rd39+16];
	mul.f64 	%fd559, %fd601, %fd558;
	fma.rn.f64 	%fd560, %fd600, %fd615, %fd559;
	st.global.f64 	[%rd39+16], %fd560;
	ld.global.f64 	%fd561, [%rd39+24];
	mul.f64 	%fd562, %fd601, %fd561;
	fma.rn.f64 	%fd563, %fd600, %fd614, %fd562;
	st.global.f64 	[%rd39+24], %fd563;
	ld.global.f64 	%fd564, [%rd39+32];
	mul.f64 	%fd565, %fd601, %fd564;
	fma.rn.f64 	%fd566, %fd600, %fd613, %fd565;
	st.global.f64 	[%rd39+32], %fd566;
	ld.global.f64 	%fd567, [%rd39+40];
	mul.f64 	%fd568, %fd601, %fd567;
	fma.rn.f64 	%fd569, %fd600, %fd612, %fd568;
	st.global.f64 	[%rd39+40], %fd569;
	ld.global.f64 	%fd570, [%rd39+48];
	mul.f64 	%fd571, %fd601, %fd570;
	fma.rn.f64 	%fd572, %fd600, %fd611, %fd571;
	st.global.f64 	[%rd39+48], %fd572;
	ld.global.f64 	%fd573, [%rd39+56];
	mul.f64 	%fd574, %fd601, %fd573;
	fma.rn.f64 	%fd575, %fd600, %fd610, %fd574;
	st.global.f64 	[%rd39+56], %fd575;
	ld.global.f64 	%fd576, [%rd39+64];
	mul.f64 	%fd577, %fd601, %fd576;
	fma.rn.f64 	%fd578, %fd600, %fd609, %fd577;
	st.global.f64 	[%rd39+64], %fd578;
	ld.global.f64 	%fd579, [%rd39+72];
	mul.f64 	%fd580, %fd601, %fd579;
	fma.rn.f64 	%fd581, %fd600, %fd608, %fd580;
	st.global.f64 	[%rd39+72], %fd581;
	ld.global.f64 	%fd582, [%rd39+80];
	mul.f64 	%fd583, %fd601, %fd582;
	fma.rn.f64 	%fd584, %fd600, %fd607, %fd583;
	st.global.f64 	[%rd39+80], %fd584;
	ld.global.f64 	%fd585, [%rd39+88];
	mul.f64 	%fd586, %fd601, %fd585;
	fma.rn.f64 	%fd587, %fd600, %fd606, %fd586;
	st.global.f64 	[%rd39+88], %fd587;
	ld.global.f64 	%fd588, [%rd39+96];
	mul.f64 	%fd589, %fd601, %fd588;
	fma.rn.f64 	%fd590, %fd600, %fd605, %fd589;
	st.global.f64 	[%rd39+96], %fd590;
	ld.global.f64 	%fd591, [%rd39+104];
	mul.f64 	%fd592, %fd601, %fd591;
	fma.rn.f64 	%fd593, %fd600, %fd604, %fd592;
	st.global.f64 	[%rd39+104], %fd593;
	ld.global.f64 	%fd594, [%rd39+112];
	mul.f64 	%fd595, %fd601, %fd594;
	fma.rn.f64 	%fd596, %fd600, %fd603, %fd595;
	st.global.f64 	[%rd39+112], %fd596;
	ld.global.f64 	%fd597, [%rd39+120];
	mul.f64 	%fd598, %fd601, %fd597;
	fma.rn.f64 	%fd599, %fd600, %fd602, %fd598;
	st.global.f64 	[%rd39+120], %fd599;
	ret;

}


// ===== COMPILED SASS (sm_100) =====

	.target	sm_100

	.elftype	@"ET_EXEC"


//--------------------- .note.nv.tkinfo           --------------------------
	.section	.note.nv.tkinfo,"",@"SHT_NOTE"
	.sectionflags	@"SHF_NOTE_NV_TKINFO"
	.tkinfo
        /*0018*/ 	.word	0x00000002
        /*0030*/ 	.string	""
        /*0030*/ 	.string	"ptxas"
        /*0030*/ 	.string	"Cuda compilation tools, release 13.0, V13.0.88"
        /*0030*/ 	.string	"Build cuda_13.0.r13.0/compiler.36424714_0"
        /*0030*/ 	.string	"-arch sm_100 -m 64 "



//--------------------- .note.nv.cuinfo           --------------------------
	.section	.note.nv.cuinfo,"",@"SHT_NOTE"
	.sectionflags	@"SHF_NOTE_NV_CUINFO"
        /*0018*/ 	.short	0x0002
        /*001a*/ 	.short	0x0064
        /*001c*/ 	.short	0x0082
	.zero		2


//--------------------- .nv.info                  --------------------------
	.section	.nv.info,"",@"SHT_CUDA_INFO"
	.align	4


	//----- nvinfo : EIATTR_REGCOUNT
	.align		4
        /*0000*/ 	.byte	0x04, 0x2f
        /*0002*/ 	.short	(.L_1 - .L_0)
	.align		4
.L_0:
        /*0004*/ 	.word	index@(dgemm_kernel_T_T_64_16_16_16_4_v2)
        /*0008*/ 	.word	0x00000048


	//----- nvinfo : EIATTR_FRAME_SIZE
	.align		4
.L_1:
        /*000c*/ 	.byte	0x04, 0x11
        /*000e*/ 	.short	(.L_3 - .L_2)
	.align		4
.L_2:
        /*0010*/ 	.word	index@(dgemm_kernel_T_T_64_16_16_16_4_v2)
        /*0014*/ 	.word	0x00000000


	//----- nvinfo : EIATTR_MIN_STACK_SIZE
	.align		4
.L_3:
        /*0018*/ 	.byte	0x04, 0x12
        /*001a*/ 	.short	(.L_5 - .L_4)
	.align		4
.L_4:
        /*001c*/ 	.word	index@(dgemm_kernel_T_T_64_16_16_16_4_v2)
        /*0020*/ 	.word	0x00000000
.L_5:


//--------------------- .nv.compat                --------------------------
	.section	.nv.compat,"",@"SHT_CUDA_COMPAT_INFO"
	.align	4
        /*0000*/ 	.byte	0x02, 0x09, 0x00, 0x00, 0x02, 0x02, 0x01, 0x00, 0x02, 0x05, 0x05, 0x00, 0x03, 0x07, 0x01, 0x01
        /*0010*/ 	.byte	0x02, 0x03, 0x00, 0x00, 0x02, 0x06, 0x01, 0x00, 0x04, 0x0b, 0x08, 0x00, 0x01, 0x00, 0x00, 0x00
        /*0020*/ 	.byte	0x00, 0x00, 0x00, 0x00


//--------------------- .nv.info.dgemm_kernel_T_T_64_16_16_16_4_v2 --------------------------
	.section	.nv.info.dgemm_kernel_T_T_64_16_16_16_4_v2,"",@"SHT_CUDA_INFO"
	.sectionflags	@""
	.align	4


	//----- nvinfo : EIATTR_CUDA_API_VERSION
	.align		4
        /*0000*/ 	.byte	0x04, 0x37
        /*0002*/ 	.short	(.L_7 - .L_6)
.L_6:
        /*0004*/ 	.word	0x00000082


	//----- nvinfo : EIATTR_KPARAM_INFO
	.align		4
.L_7:
        /*0008*/ 	.byte	0x04, 0x17
        /*000a*/ 	.short	(.L_9 - .L_8)
.L_8:
        /*000c*/ 	.word	0x00000000
        /*0010*/ 	.short	0x000a
        /*0012*/ 	.short	0x0038
        /*0014*/ 	.byte	0x00, 0xf0, 0x21, 0x00


	//----- nvinfo : EIATTR_KPARAM_INFO
	.align		4
.L_9:
        /*0018*/ 	.byte	0x04, 0x17
        /*001a*/ 	.short	(.L_11 - .L_10)
.L_10:
        /*001c*/ 	.word	0x00000000
        /*0020*/ 	.short	0x0009
        /*0022*/ 	.short	0x0030
        /*0024*/ 	.byte	0x00, 0xf0, 0x21, 0x00


	//----- nvinfo : EIATTR_KPARAM_INFO
	.align		4
.L_11:
        /*0028*/ 	.byte	0x04, 0x17
        /*002a*/ 	.short	(.L_13 - .L_12)
.L_12:
        /*002c*/ 	.word	0x00000000
        /*0030*/ 	.short	0x0008
        /*0032*/ 	.short	0x002c
        /*0034*/ 	.byte	0x00, 0xf0, 0x11, 0x00


	//----- nvinfo : EIATTR_KPARAM_INFO
	.align		4
.L_13:
        /*0038*/ 	.byte	0x04, 0x17
        /*003a*/ 	.short	(.L_15 - .L_14)
.L_14:
        /*003c*/ 	.word	0x00000000
        /*0040*/ 	.short	0x0007
        /*0042*/ 	.short	0x0028
        /*0044*/ 	.byte	0x00, 0xf0, 0x11, 0x00


	//----- nvinfo : EIATTR_KPARAM_INFO
	.align		4
.L_15:
        /*0048*/ 	.byte	0x04, 0x17
        /*004a*/ 	.short	(.L_17 - .L_16)
.L_16:
        /*004c*/ 	.word	0x00000000
        /*0050*/ 	.short	0x0006
        /*0052*/ 	.short	0x0024
        /*0054*/ 	.byte	0x00, 0xf0, 0x11, 0x00


	//----- nvinfo : EIATTR_KPARAM_INFO
	.align		4
.L_17:
        /*0058*/ 	.byte	0x04, 0x17
        /*005a*/ 	.short	(.L_19 - .L_18)
.L_18:
        /*005c*/ 	.word	0x00000000
        /*0060*/ 	.short	0x0005
        /*0062*/ 	.short	0x0020
        /*0064*/ 	.byte	0x00, 0xf0, 0x11, 0x00


	//----- nvinfo : EIATTR_KPARAM_INFO
	.align		4
.L_19:
        /*0068*/ 	.byte	0x04, 0x17
        /*006a*/ 	.short	(.L_21 - .L_20)
.L_20:
        /*006c*/ 	.word	0x00000000
        /*0070*/ 	.short	0x0004
        /*0072*/ 	.short	0x001c
        /*0074*/ 	.byte	0x00, 0xf0, 0x11, 0x00


	//----- nvinfo : EIATTR_KPARAM_INFO
	.align		4
.L_21:
        /*0078*/ 	.byte	0x04, 0x17
        /*007a*/ 	.short	(.L_23 - .L_22)
.L_22:
        /*007c*/ 	.word	0x00000000
        /*0080*/ 	.short	0x0003
        /*0082*/ 	.short	0x0018
        /*0084*/ 	.byte	0x00, 0xf0, 0x11, 0x00


	//----- nvinfo : EIATTR_KPARAM_INFO
	.align		4
.L_23:
        /*0088*/ 	.byte	0x04, 0x17
        /*008a*/ 	.short	(.L_25 - .L_24)
.L_24:
        /*008c*/ 	.word	0x00000000
        /*0090*/ 	.short	0x0002
        /*0092*/ 	.short	0x0010
        /*0094*/ 	.byte	0x00, 0xf5, 0x21, 0x00


	//----- nvinfo : EIATTR_KPARAM_INFO
	.align		4
.L_25:
        /*0098*/ 	.byte	0x04, 0x17
        /*009a*/ 	.short	(.L_27 - .L_26)
.L_26:
        /*009c*/ 	.word	0x00000000
        /*00a0*/ 	.short	0x0001
        /*00a2*/ 	.short	0x0008
        /*00a4*/ 	.byte	0x00, 0xf5, 0x21, 0x00


	//----- nvinfo : EIATTR_KPARAM_INFO
	.align		4
.L_27:
        /*00a8*/ 	.byte	0x04, 0x17
        /*00aa*/ 	.short	(.L_29 - .L_28)
.L_28:
        /*00ac*/ 	.word	0x00000000
        /*00b0*/ 	.short	0x0000
        /*00b2*/ 	.short	0x0000
        /*00b4*/ 	.byte	0x00, 0xf5, 0x21, 0x00


	//----- nvinfo : EIATTR_SPARSE_MMA_MASK
	.align		4
.L_29:
        /*00b8*/ 	.byte	0x03, 0x50
        /*00ba*/ 	.short	0x0000


	//----- nvinfo : EIATTR_MAXREG_COUNT
	.align		4
        /*00bc*/ 	.byte	0x03, 0x1b
        /*00be*/ 	.short	0x00ff


	//----- nvinfo : EIATTR_NUM_BARRIERS
	.align		4
        /*00c0*/ 	.byte	0x02, 0x4c
        /*00c2*/ 	.byte	0x01
	.zero		1


	//----- nvinfo : EIATTR_MERCURY_ISA_VERSION
	.align		4
        /*00c4*/ 	.byte	0x03, 0x5f
        /*00c6*/ 	.short	0x0101


	//----- nvinfo : EIATTR_VRC_CTA_INIT_COUNT
	.align		4
        /*00c8*/ 	.byte	0x02, 0x4a
	.zero		1
	.zero		1


	//----- nvinfo : EIATTR_EXIT_INSTR_OFFSETS
	.align		4
        /*00cc*/ 	.byte	0x04, 0x1c
        /*00ce*/ 	.short	(.L_31 - .L_30)


	//   ....[0]....
.L_30:
        /*00d0*/ 	.word	0x000024b0


	//----- nvinfo : EIATTR_CRS_STACK_SIZE
	.align		4
.L_31:
        /*00d4*/ 	.byte	0x04, 0x1e
        /*00d6*/ 	.short	(.L_33 - .L_32)
.L_32:
        /*00d8*/ 	.word	0x00000000


	//----- nvinfo : EIATTR_CBANK_PARAM_SIZE
	.align		4
.L_33:
        /*00dc*/ 	.byte	0x03, 0x19
        /*00de*/ 	.short	0x0040


	//----- nvinfo : EIATTR_PARAM_CBANK
	.align		4
        /*00e0*/ 	.byte	0x04, 0x0a
        /*00e2*/ 	.short	(.L_35 - .L_34)
	.align		4
.L_34:
        /*00e4*/ 	.word	index@(.nv.constant0.dgemm_kernel_T_T_64_16_16_16_4_v2)
        /*00e8*/ 	.short	0x0380
        /*00ea*/ 	.short	0x0040


	//----- nvinfo : EIATTR_SW_WAR
	.align		4
.L_35:
        /*00ec*/ 	.byte	0x04, 0x36
        /*00ee*/ 	.short	(.L_37 - .L_36)
.L_36:
        /*00f0*/ 	.word	0x00000008
.L_37:


//--------------------- .nv.callgraph             --------------------------
	.section	.nv.callgraph,"",@"SHT_CUDA_CALLGRAPH"
	.align	4
	.sectionentsize	8
	.align		4
        /*0000*/ 	.word	0x00000000
	.align		4
        /*0004*/ 	.word	0xffffffff
	.align		4
        /*0008*/ 	.word	0x00000000
	.align		4
        /*000c*/ 	.word	0xfffffffe
	.align		4
        /*0010*/ 	.word	0x00000000
	.align		4
        /*0014*/ 	.word	0xfffffffd
	.align		4
        /*0018*/ 	.word	0x00000000
	.align		4
        /*001c*/ 	.word	0xfffffffc


//--------------------- .text.dgemm_kernel_T_T_64_16_16_16_4_v2 --------------------------
	.section	.text.dgemm_kernel_T_T_64_16_16_16_4_v2,"ax",@progbits
	.align	128
        .global         dgemm_kernel_T_T_64_16_16_16_4_v2
        .type           dgemm_kernel_T_T_64_16_16_16_4_v2,@function
        .size           dgemm_kernel_T_T_64_16_16_16_4_v2,(.L_x_2 - dgemm_kernel_T_T_64_16_16_16_4_v2)
        .other          dgemm_kernel_T_T_64_16_16_16_4_v2,@"STO_CUDA_ENTRY STV_DEFAULT"
dgemm_kernel_T_T_64_16_16_16_4_v2:
.text.dgemm_kernel_T_T_64_16_16_16_4_v2:
[----:B------:R-:W-:Y:S01]  /*0000*/  LDC R1, c[0x0][0x37c] ;  /* 0x0000df00ff017b82 */ /* 0x000fe20000000800 */
[----:B------:R-:W0:Y:S01]  /*0010*/  LDCU UR5, c[0x0][0x39c] ;  /* 0x00007380ff0577ac */ /* 0x000e220008000800 */
[----:B------:R-:W1:Y:S06]  /*0020*/  S2R R13, SR_CTAID.X ;  /* 0x00000000000d7919 */ /* 0x000e6c0000002500 */
[----:B------:R-:W2:Y:S01]  /*0030*/  LDC R15, c[0x0][0x3a0] ;  /* 0x0000e800ff0f7b82 */ /* 0x000ea20000000800 */
[----:B------:R-:W-:Y:S01]  /*0040*/  CS2R R58, SRZ ;  /* 0x00000000003a7805 */ /* 0x000fe2000001ff00 */
[----:B------:R-:W3:Y:S01]  /*0050*/  LDCU.64 UR8, c[0x0][0x3a8] ;  /* 0x00007500ff0877ac */ /* 0x000ee20008000a00 */
[----:B------:R-:W-:-:S02]  /*0060*/  CS2R R52, SRZ ;  /* 0x0000000000347805 */ /* 0x000fc4000001ff00 */
[----:B------:R-:W-:Y:S02]  /*0070*/  CS2R R46, SRZ ;  /* 0x00000000002e7805 */ /* 0x000fe4000001ff00 */
[----:B------:R-:W-:Y:S02]  /*0080*/  CS2R R54, SRZ ;  /* 0x0000000000367805 */ /* 0x000fe4000001ff00 */
[----:B------:R-:W-:Y:S02]  /*0090*/  CS2R R48, SRZ ;  /* 0x0000000000307805 */ /* 0x000fe4000001ff00 */
[----:B------:R-:W-:Y:S01]  /*00a0*/  CS2R R40, SRZ ;  /* 0x0000000000287805 */ /* 0x000fe2000001ff00 */
[----:B------:R-:W4:Y:S01]  /*00b0*/  LDC.64 R10, c[0x0][0x388] ;  /* 0x0000e200ff0a7b82 */ /* 0x000f220000000a00 */
[----:B------:R-:W-:Y:S02]  /*00c0*/  CS2R R60, SRZ ;  /* 0x00000000003c7805 */ /* 0x000fe4000001ff00 */
[----:B------:R-:W-:-:S02]  /*00d0*/  CS2R R56, SRZ ;  /* 0x0000000000387805 */ /* 0x000fc4000001ff00 */
[----:B------:R-:W-:Y:S02]  /*00e0*/  CS2R R64, SRZ ;  /* 0x0000000000407805 */ /* 0x000fe4000001ff00 */
[----:B------:R-:W-:Y:S02]  /*00f0*/  CS2R R42, SRZ ;  /* 0x00000000002a7805 */ /* 0x000fe4000001ff00 */
[----:B------:R-:W-:Y:S02]  /*0100*/  CS2R R36, SRZ ;  /* 0x0000000000247805 */ /* 0x000fe4000001ff00 */
[----:B------:R-:W-:Y:S02]  /*0110*/  CS2R R68, SRZ ;  /* 0x0000000000447805 */ /* 0x000fe4000001ff00 */
[----:B------:R-:W-:Y:S01]  /*0120*/  CS2R R18, SRZ ;  /* 0x0000000000127805 */ /* 0x000fe2000001ff00 */
[----:B0-----:R-:W-:Y:S01]  /*0130*/  USHF.R.S32.HI UR4, URZ, 0x1f, UR5 ;  /* 0x0000001fff047899 */ /* 0x001fe20008011405 */
[----:B------:R-:W-:-:S02]  /*0140*/  CS2R R28, SRZ ;  /* 0x00000000001c7805 */ /* 0x000fc4000001ff00 */
[----:B------:R-:W-:Y:S02]  /*0150*/  CS2R R20, SRZ ;  /* 0x0000000000147805 */ /* 0x000fe4000001ff00 */
[----:B------:R-:W-:Y:S01]  /*0160*/  CS2R R24, SRZ ;  /* 0x0000000000187805 */ /* 0x000fe2000001ff00 */
[----:B------:R-:W-:Y:S01]  /*0170*/  ULEA.HI UR4, UR4, UR5, URZ, 0x4 ;  /* 0x0000000504047291 */ /* 0x000fe2000f8f20ff */
[----:B------:R-:W1:Y:S01]  /*0180*/  S2UR UR5, SR_CTAID.Y ;  /* 0x00000000000579c3 */ /* 0x000e620000002600 */
[----:B------:R-:W0:Y:S02]  /*0190*/  LDCU.64 UR6, c[0x0][0x358] ;  /* 0x00006b00ff0677ac */ /* 0x000e240008000a00 */
[----:B------:R-:W-:-:S06]  /*01a0*/  USHF.R.S32.HI UR4, URZ, 0x4, UR4 ;  /* 0x00000004ff047899 */ /* 0x000fcc0008011404 */
[----:B------:R-:W-:Y:S01]  /*01b0*/  IMAD R5, RZ, RZ, -UR4 ;  /* 0x80000004ff057e24 */ /* 0x000fe2000f8e02ff */
[----:B------:R-:W-:Y:S02]  /*01c0*/  ISETP.NE.U32.AND P1, PT, RZ, UR4, PT ;  /* 0x00000004ff007c0c */ /* 0x000fe4000bf25070 */
[----:B------:R-:W5:Y:S01]  /*01d0*/  I2F.U32.RP R4, UR4 ;  /* 0x0000000400047d06 */ /* 0x000f620008209000 */
[----:B-1----:R-:W-:Y:S01]  /*01e0*/  VIADD R0, R13, UR5 ;  /* 0x000000050d007c36 */ /* 0x002fe20008000000 */
[----:B---3--:R-:W-:-:S06]  /*01f0*/  USHF.L.U32 UR5, UR9, 0x8, URZ ;  /* 0x0000000809057899 */ /* 0x008fcc00080006ff */
[----:B-----5:R-:W1:Y:S01]  /*0200*/  MUFU.RCP R4, R4 ;  /* 0x0000000400047308 */ /* 0x020e620000001000 */
[----:B------:R-:W-:Y:S01]  /*0210*/  USHF.R.S32.HI UR5, URZ, 0x8, UR5 ;  /* 0x00000008ff057899 */ /* 0x000fe20008011405 */
[----:B-1----:R-:W-:-:S06]  /*0220*/  IADD3 R2, PT, PT, R4, 0xffffffe, RZ ;  /* 0x0ffffffe04027810 */ /* 0x002fcc0007ffe0ff */
[----:B------:R1:W3:Y:S02]  /*0230*/  F2I.FTZ.U32.TRUNC.NTZ R3, R2 ;  /* 0x0000000200037305 */ /* 0x0002e4000021f000 */
[----:B-1----:R-:W-:Y:S02]  /*0240*/  HFMA2 R2, -RZ, RZ, 0, 0 ;  /* 0x00000000ff027431 */ /* 0x002fe400000001ff */
[----:B---3--:R-:W-:-:S04]  /*0250*/  IMAD R5, R5, R3, RZ ;  /* 0x0000000305057224 */ /* 0x008fc800078e02ff */
[----:B------:R-:W-:Y:S02]  /*0260*/  IMAD.HI.U32 R3, R3, R5, R2 ;  /* 0x0000000503037227 */ /* 0x000fe400078e0002 */
[----:B------:R-:W1:Y:S04]  /*0270*/  LDC.64 R4, c[0x0][0x390] ;  /* 0x0000e400ff047b82 */ /* 0x000e680000000a00 */
[----:B------:R-:W-:-:S05]  /*0280*/  IMAD.HI.U32 R3, R3, R0, RZ ;  /* 0x0000000003037227 */ /* 0x000fca00078e00ff */
[----:B------:R-:W-:-:S05]  /*0290*/  IADD3 R3, PT, PT, -R3, RZ, RZ ;  /* 0x000000ff03037210 */ /* 0x000fca0007ffe1ff */
[----:B------:R-:W-:Y:S02]  /*02a0*/  IMAD R6, R3, UR4, R0 ;  /* 0x0000000403067c24 */ /* 0x000fe4000f8e0200 */
[----:B------:R-:W3:Y:S03]  /*02b0*/  S2R R0, SR_TID.Y ;  /* 0x0000000000007919 */ /* 0x000ee60000002200 */
[----:B------:R-:W-:Y:S01]  /*02c0*/  ISETP.GE.U32.AND P0, PT, R6, UR4, PT ;  /* 0x0000000406007c0c */ /* 0x000fe2000bf06070 */
[----:B------:R-:W3:-:S12]  /*02d0*/  S2R R3, SR_TID.X ;  /* 0x0000000000037919 */ /* 0x000ed80000002100 */
[----:B------:R-:W-:-:S05]  /*02e0*/  @P0 VIADD R6, R6, -UR4 ;  /* 0x8000000406060c36 */ /* 0x000fca0008000000 */
[----:B------:R-:W-:-:S13]  /*02f0*/  ISETP.GE.U32.AND P0, PT, R6, UR4, PT ;  /* 0x0000000406007c0c */ /* 0x000fda000bf06070 */
[----:B------:R-:W-:Y:S02]  /*0300*/  @P0 IADD3 R6, PT, PT, R6, -UR4, RZ ;  /* 0x8000000406060c10 */ /* 0x000fe4000fffe0ff */
[----:B------:R-:W-:Y:S01]  /*0310*/  @!P1 LOP3.LUT R6, RZ, UR4, RZ, 0x33, !PT ;  /* 0x00000004ff069c12 */ /* 0x000fe2000f8e33ff */
[----:B------:R-:W-:Y:S01]  /*0320*/  USHF.L.U32 UR4, UR8, 0x8, URZ ;  /* 0x0000000808047899 */ /* 0x000fe200080006ff */
[----:B---3--:R-:W-:-:S03]  /*0330*/  IMAD R2, R0, 0x10, R3 ;  /* 0x0000001000027824 */ /* 0x008fc600078e0203 */
[----:B------:R-:W-:Y:S01]  /*0340*/  IMAD.SHL.U32 R7, R6, 0x10, RZ ;  /* 0x0000001006077824 */ /* 0x000fe200078e00ff */
[----:B------:R-:W-:Y:S01]  /*0350*/  USHF.R.S32.HI UR4, URZ, 0x8, UR4 ;  /* 0x00000008ff047899 */ /* 0x000fe20008011404 */
[----:B------:R-:W-:-:S03]  /*0360*/  IMAD R13, R13, 0x40, R2 ;  /* 0x000000400d0d7824 */ /* 0x000fc600078e0202 */
[----:B------:R-:W-:Y:S01]  /*0370*/  IADD3 R6, PT, PT, R7, R0, RZ ;  /* 0x0000000007067210 */ /* 0x000fe20007ffe0ff */
[C---:B----4-:R-:W-:Y:S01]  /*0380*/  IMAD.WIDE R10, R13.reuse, 0x8, R10 ;  /* 0x000000080d0a7825 */ /* 0x050fe200078e020a */
[----:B------:R-:W-:Y:S02]  /*0390*/  SHF.L.U32 R2, R13, 0x8, RZ ;  /* 0x000000080d027819 */ /* 0x000fe400000006ff */
[----:B------:R-:W-:Y:S02]  /*03a0*/  SHF.L.U32 R6, R6, 0x8, RZ ;  /* 0x0000000806067819 */ /* 0x000fe400000006ff */
[----:B------:R-:W-:Y:S02]  /*03b0*/  SHF.R.S32.HI R2, RZ, 0x8, R2 ;  /* 0x00000008ff027819 */ /* 0x000fe40000011402 */
[----:B------:R-:W-:-:S03]  /*03c0*/  SHF.R.S32.HI R6, RZ, 0x8, R6 ;  /* 0x00000008ff067819 */ /* 0x000fc60000011406 */
[----:B------:R-:W-:Y:S02]  /*03d0*/  IMAD R2, R2, UR5, R7 ;  /* 0x0000000502027c24 */ /* 0x000fe4000f8e0207 */
[----:B------:R-:W-:-:S04]  /*03e0*/  IMAD R9, R6, UR4, R3 ;  /* 0x0000000406097c24 */ /* 0x000fc8000f8e0203 */
[----:B-1----:R-:W-:-:S04]  /*03f0*/  IMAD.WIDE R4, R9, 0x8, R4 ;  /* 0x0000000809047825 */ /* 0x002fc800078e0204 */
[--C-:B------:R-:W-:Y:S01]  /*0400*/  IMAD.MOV.U32 R9, RZ, RZ, R5.reuse ;  /* 0x000000ffff097224 */ /* 0x100fe200078e0005 */
[----:B------:R-:W-:Y:S01]  /*0410*/  MOV R8, R4 ;  /* 0x0000000400087202 */ /* 0x000fe20000000f00 */
[----:B0-2---:R-:W-:-:S07]  /*0420*/  IMAD.WIDE R6, R15, 0x8, R4 ;  /* 0x000000080f067825 */ /* 0x005fce00078e0204 */
.L_x_0:
[----:B------:R-:W-:Y:S02]  /*0430*/  USHF.L.U32 UR4, UR8, 0x2, URZ ;  /* 0x0000000208047899 */ /* 0x000fe400080006ff */
[----:B------:R-:W-:Y:S01]  /*0440*/  MOV R23, UR8 ;  /* 0x0000000800177c02 */ /* 0x000fe20008000f00 */
[----:B------:R-:W-:Y:S01]  /*0450*/  IMAD.U32 R51, RZ, RZ, UR8 ;  /* 0x00000008ff337e24 */ /* 0x000fe2000f8e00ff */
[----:B------:R-:W2:Y:S01]  /*0460*/  LDG.E.64 R26, desc[UR6][R8.64] ;  /* 0x00000006081a7981 */ /* 0x000ea2000c1e1b00 */
[----:B------:R-:W0:Y:S01]  /*0470*/  LDC R5, c[0x0][0x3a4] ;  /* 0x0000e900ff057b82 */ /* 0x000e220000000800 */
[----:B------:R-:W-:Y:S02]  /*0480*/  MOV R13, UR4 ;  /* 0x00000004000d7c02 */ /* 0x000fe40008000f00 */
[----:B------:R1:W3:Y:S03]  /*0490*/  LDG.E.64 R44, desc[UR6][R10.64] ;  /* 0x000000060a2c7981 */ /* 0x0002e6000c1e1b00 */
[----:B------:R-:W-:-:S04]  /*04a0*/  IMAD.WIDE R12, R13, 0x8, R8 ;  /* 0x000000080d0c7825 */ /* 0x000fc800078e0208 */
[----:B------:R-:W-:Y:S02]  /*04b0*/  IMAD.WIDE R22, R23, 0x20, R12 ;  /* 0x0000002017167825 */ /* 0x000fe400078e020c */
[----:B------:R-:W4:Y:S02]  /*04c0*/  LDG.E.64 R12, desc[UR6][R12.64] ;  /* 0x000000060c0c7981 */ /* 0x000f24000c1e1b00 */
[----:B------:R-:W-:Y:S02]  /*04d0*/  IMAD.WIDE R50, R51, 0x20, R22 ;  /* 0x0000002033327825 */ /* 0x000fe400078e0216 */
[----:B------:R-:W5:Y:S04]  /*04e0*/  LDG.E.64 R22, desc[UR6][R22.64] ;  /* 0x0000000616167981 */ /* 0x000f68000c1e1b00 */
[----:B------:R-:W3:Y:S01]  /*04f0*/  LDG.E.64 R50, desc[UR6][R50.64] ;  /* 0x0000000632327981 */ /* 0x000ee2000c1e1b00 */
[----:B------:R-:W1:Y:S01]  /*0500*/  S2R R15, SR_CgaCtaId ;  /* 0x00000000000f7919 */ /* 0x000e620000008800 */
[----:B------:R-:W-:Y:S01]  /*0510*/  MOV R4, 0x400 ;  /* 0x0000040000047802 */ /* 0x000fe20000000f00 */
[----:B0-----:R-:W-:-:S03]  /*0520*/  IMAD.WIDE R30, R5, 0x8, R10 ;  /* 0x00000008051e7825 */ /* 0x001fc600078e020a */
[----:B-1----:R-:W-:-:S05]  /*0530*/  LEA R4, R15, R4, 0x18 ;  /* 0x000000040f047211 */ /* 0x002fca00078ec0ff */
[----:B------:R-:W-:-:S05]  /*0540*/  IMAD R15, R3, 0x88, R4 ;  /* 0x00000088030f7824 */ /* 0x000fca00078e0204 */
[----:B------:R-:W-:Y:S01]  /*0550*/  LEA R63, R0, R15, 0x3 ;  /* 0x0000000f003f7211 */ /* 0x000fe200078e18ff */
[C---:B------:R-:W-:Y:S02]  /*0560*/  IMAD.WIDE R14, R5.reuse, 0x8, R30 ;  /* 0x00000008050e7825 */ /* 0x040fe400078e021e */
[----:B------:R-:W3:Y:S02]  /*0570*/  LDG.E.64 R30, desc[UR6][R30.64] ;  /* 0x000000061e1e7981 */ /* 0x000ee4000c1e1b00 */
[----:B------:R-:W-:Y:S01]  /*0580*/  IMAD.WIDE R10, R5, 0x8, R14 ;  /* 0x00000008050a7825 */ /* 0x000fe200078e020e */
[----:B------:R-:W-:Y:S05]  /*0590*/  WARPSYNC.ALL ;  /* 0x0000000000007948 */ /* 0x000fea0003800000 */
[----:B------:R-:W3:Y:S04]  /*05a0*/  LDG.E.64 R14, desc[UR6][R14.64] ;  /* 0x000000060e0e7981 */ /* 0x000ee8000c1e1b00 */
[----:B------:R0:W3:Y:S04]  /*05b0*/  LDG.E.64 R16, desc[UR6][R10.64] ;  /* 0x000000060a107981 */ /* 0x0000e8000c1e1b00 */
[----:B--2---:R-:W-:Y:S04]  /*05c0*/  STS.64 [R63], R26 ;  /* 0x0000001a3f007388 */ /* 0x004fe80000000a00 */
[----:B----4-:R-:W-:Y:S04]  /*05d0*/  STS.64 [R63+0x20], R12 ;  /* 0x0000200c3f007388 */ /* 0x010fe80000000a00 */
[----:B-----5:R-:W-:Y:S04]  /*05e0*/  STS.64 [R63+0x40], R22 ;  /* 0x000040163f007388 */ /* 0x020fe80000000a00 */
[----:B---3--:R-:W-:Y:S01]  /*05f0*/  STS.64 [R63+0x60], R50 ;  /* 0x000060323f007388 */ /* 0x008fe20000000a00 */
[----:B------:R-:W-:Y:S06]  /*0600*/  BAR.SYNC.DEFER_BLOCKING 0x0 ;  /* 0x0000000000007b1d */ /* 0x000fec0000010000 */
[----:B------:R-:W1:Y:S02]  /*0610*/  LDS.128 R32, [R4] ;  /* 0x0000000004207984 */ /* 0x000e640000000c00 */
[----:B-1----:R-:W-:-:S02]  /*0620*/  DFMA R32, R44, R32, R24 ;  /* 0x000000202c20722b */ /* 0x002fc40000000018 */
[----:B------:R-:W1:Y:S01]  /*0630*/  LDS.128 R24, [R4+0x10] ;  /* 0x0000100004187984 */ /* 0x000e620000000c00 */
[----:B------:R-:W-:-:S03]  /*0640*/  DFMA R38, R44, R34, R20 ;  /* 0x000000222c26722b */ /* 0x000fc60000000014 */
[----:B------:R-:W2:Y:S01]  /*0650*/  LDS.128 R20, [R4+0x20] ;  /* 0x0000200004147984 */ /* 0x000ea20000000c00 */
[C---:B-1----:R-:W-:Y:S02]  /*0660*/  DFMA R28, R44.reuse, R24, R28 ;  /* 0x000000182c1c722b */ /* 0x042fe4000000001c */
[C---:B------:R-:W-:Y:S02]  /*0670*/  DFMA R18, R44.reuse, R26, R18 ;  /* 0x0000001a2c12722b */ /* 0x040fe40000000012 */
[C---:B--2---:R-:W-:Y:S01]  /*0680*/  DFMA R12, R44.reuse, R20, R68 ;  /* 0x000000142c0c722b */ /* 0x044fe20000000044 */
        /* <DEDUP_REMOVED lines=16> */
[----:B------:R-:W-:Y:S02]  /*0790*/  DFMA R44, R44, R26, R58 ;  /* 0x0000001a2c2c722b */ /* 0x000fe4000000003a */
[C---:B--2---:R-:W-:Y:S01]  /*07a0*/  DFMA R18, R30.reuse, R20, R18 ;  /* 0x000000141e12722b */ /* 0x044fe20000000012 */
[----:B------:R-:W1:Y:S01]  /*07b0*/  LDS.128 R24, [R4+0x90] ;  /* 0x0000900004187984 */ /* 0x000e620000000c00 */
[----:B------:R-:W-:-:S03]  /*07c0*/  DFMA R12, R30, R22, R12 ;  /* 0x000000161e0c722b */ /* 0x000fc6000000000c */
[----:B------:R-:W2:Y:S04]  /*07d0*/  LDS.128 R20, [R4+0xb0] ;  /* 0x0000b00004147984 */ /* 0x000ea80000000c00 */
[----:B------:R-:W-:Y:S01]  /*07e0*/  LDS.64 R58, [R4+0x100] ;  /* 0x00010000043a7984 */ /* 0x000fe20000000a00 */
        /* <DEDUP_REMOVED lines=12> */
[----:B-1----:R-:W-:-:S03]  /*08b0*/  DFMA R48, R30, R24, R48 ;  /* 0x000000181e30722b */ /* 0x002fc60000000030 */
[----:B------:R-:W1:Y:S01]  /*08c0*/  LDS.64 R24, [R4+0x88] ;  /* 0x0000880004187984 */ /* 0x000e620000000a00 */
[C---:B--2---:R-:W-:Y:S02]  /*08d0*/  DFMA R46, R30.reuse, R20, R46 ;  /* 0x000000141e2e722b */ /* 0x044fe4000000002e */
[C---:B------:R-:W-:Y:S01]  /*08e0*/  DFMA R52, R30.reuse, R22, R52 ;  /* 0x000000161e34722b */ /* 0x040fe20000000034 */
[----:B------:R-:W2:Y:S01]  /*08f0*/  LDS.128 R20, [R4+0x120] ;  /* 0x0001200004147984 */ /* 0x000ea20000000c00 */
[C---:B------:R-:W-:Y:S02]  /*0900*/  DFMA R44, R30.reuse, R58, R44 ;  /* 0x0000003a1e2c722b */ /* 0x040fe4000000002c */
[C---:B------:R-:W-:Y:S02]  /*0910*/  DFMA R54, R30.reuse, R26, R54 ;  /* 0x0000001a1e36722b */ /* 0x040fe40000000036 */
[----:B-1----:R-:W-:Y:S01]  /*0920*/  DFMA R32, R30, R24, R32 ;  /* 0x000000181e20722b */ /* 0x002fe20000000020 */
[----:B------:R-:W-:Y:S01]  /*0930*/  LDS.128 R24, [R4+0x110] ;  /* 0x0001100004187984 */ /* 0x000fe20000000c00 */
[----:B--2---:R-:W-:-:S03]  /*0940*/  DFMA R58, R14, R20, R28 ;  /* 0x000000140e3a722b */ /* 0x004fc6000000001c */
[----:B------:R-:W1:Y:S01]  /*0950*/  LDS.128 R28, [R4+0x140] ;  /* 0x00014000041c7984 */ /* 0x000e620000000c00 */
[----:B0-----:R-:W-:Y:S01]  /*0960*/  IMAD.WIDE R10, R5, 0x8, R10 ;  /* 0x00000008050a7825 */ /* 0x001fe200078e020a */
[----:B-1----:R-:W-:-:S04]  /*0970*/  DFMA R28, R14, R28, R42 ;  /* 0x0000001c0e1c722b */ /* 0x002fc8000000002a */
[----:B------:R0:W2:Y:S01]  /*0980*/  LDG.E.64 R42, desc[UR6][R10.64] ;  /* 0x000000060a2a7981 */ /* 0x0000a2000c1e1b00 */
[C---:B------:R-:W-:Y:S02]  /*0990*/  DFMA R32, R14.reuse, R24, R32 ;  /* 0x000000180e20722b */ /* 0x040fe40000000020 */
[C---:B------:R-:W-:Y:S01]  /*09a0*/  DFMA R38, R14.reuse, R26, R38 ;  /* 0x0000001a0e26722b */ /* 0x040fe20000000026 */
[----:B------:R-:W1:Y:S01]  /*09b0*/  LDS.128 R24, [R4+0x130] ;  /* 0x0001300004187984 */ /* 0x000e620000000c00 */
[----:B------:R-:W-:-:S03]  /*09c0*/  DFMA R18, R14, R22, R18 ;  /* 0x000000160e12722b */ /* 0x000fc60000000012 */
[----:B------:R-:W3:Y:S01]  /*09d0*/  LDS.128 R20, [R4+0x150] ;  /* 0x0001500004147984 */ /* 0x000ee20000000c00 */
[C---:B-1----:R-:W-:Y:S02]  /*09e0*/  DFMA R60, R14.reuse, R24, R12 ;  /* 0x000000180e3c722b */ /* 0x042fe4000000000c */
[C---:B------:R-:W-:Y:S01]  /*09f0*/  DFMA R36, R14.reuse, R26, R36 ;  /* 0x0000001a0e24722b */ /* 0x040fe20000000024 */
[----:B------:R-:W1:Y:S01]  /*0a00*/  LDS.128 R24, [R4+0x160] ;  /* 0x0001600004187984 */ /* 0x000e620000000c00 */
[C---:B---3--:R-:W-:Y:S02]  /*0a10*/  DFMA R56, R14.reuse, R20, R56 ;  /* 0x000000140e38722b */ /* 0x048fe40000000038 */
[C---:B------:R-:W-:Y:S01]  /*0a20*/  DFMA R34, R14.reuse, R22, R34 ;  /* 0x000000160e22722b */ /* 0x040fe20000000022 */
[----:B------:R-:W3:Y:S01]  /*0a30*/  LDS.128 R20, [R4+0x170] ;  /* 0x0001700004147984 */ /* 0x000ee20000000c00 */
[C---:B-1----:R-:W-:Y:S02]  /*0a40*/  DFMA R40, R14.reuse, R24, R40 ;  /* 0x000000180e28722b */ /* 0x042fe40000000028 */
[C---:B------:R-:W-:Y:S01]  /*0a50*/  DFMA R48, R14.reuse, R26, R48 ;  /* 0x0000001a0e30722b */ /* 0x040fe20000000030 */
[----:B------:R-:W1:Y:S01]  /*0a60*/  LDS.128 R24, [R4+0x180] ;  /* 0x0001800004187984 */ /* 0x000e620000000c00 */
[----:B---3--:R-:W-:-:S02]  /*0a70*/  DFMA R54, R14, R20, R54 ;  /* 0x000000140e36722b */ /* 0x008fc40000000036 */
[C---:B------:R-:W-:Y:S01]  /*0a80*/  DFMA R46, R14.reuse, R22, R46 ;  /* 0x000000160e2e722b */ /* 0x040fe2000000002e */
[----:B------:R-:W3:Y:S01]  /*0a90*/  LDS.128 R20, [R4+0x1a0] ;  /* 0x0001a00004147984 */ /* 0x000ee20000000c00 */
[----:B------:R-:W-:Y:S01]  /*0aa0*/  DFMA R30, R14, R30, R50 ;  /* 0x0000001e0e1e722b */ /* 0x000fe20000000032 */
[----:B0-----:R-:W-:-:S05]  /*0ab0*/  IMAD.WIDE R10, R5, 0x8, R10 ;  /* 0x00000008050a7825 */ /* 0x001fca00078e020a */
[----:B------:R0:W4:Y:S01]  /*0ac0*/  LDG.E.64 R50, desc[UR6][R10.64] ;  /* 0x000000060a327981 */ /* 0x000122000c1e1b00 */
[C---:B-1----:R-:W-:Y:S02]  /*0ad0*/  DFMA R52, R14.reuse, R24, R52 ;  /* 0x000000180e34722b */ /* 0x042fe40000000034 */
[----:B------:R-:W-:Y:S01]  /*0ae0*/  DFMA R44, R14, R26, R44 ;  /* 0x0000001a0e2c722b */ /* 0x000fe2000000002c */
[----:B------:R-:W1:Y:S01]  /*0af0*/  LDS.128 R12, [R4+0x1b0] ;  /* 0x0001b000040c7984 */ /* 0x000e620000000c00 */
[C---:B---3--:R-:W-:Y:S02]  /*0b00*/  DFMA R38, R16.reuse, R20, R38 ;  /* 0x000000141026722b */ /* 0x048fe40000000026 */
[C---:B------:R-:W-:Y:S01]  /*0b10*/  DFMA R58, R16.reuse, R22, R58 ;  /* 0x00000016103a722b */ /* 0x040fe2000000003a */
[----:B------:R-:W-:Y:S04]  /*0b20*/  LDS.128 R24, [R4+0x1d0] ;  /* 0x0001d00004187984 */ /* 0x000fe80000000c00 */
[----:B------:R-:W3:Y:S01]  /*0b30*/  LDS.128 R20, [R4+0x1c0] ;  /* 0x0001c00004147984 */ /* 0x000ee20000000c00 */
[----:B-1----:R-:W-:-:S02]  /*0b40*/  DFMA R18, R16, R12, R18 ;  /* 0x0000000c1012722b */ /* 0x002fc40000000012 */
        /* <DEDUP_REMOVED lines=8> */
[----:B---3--:R-:W-:-:S03]  /*0bd0*/  DFMA R54, R16, R22, R54 ;  /* 0x000000161036722b */ /* 0x008fc60000000036 */
[----:B------:R-:W3:Y:S01]  /*0be0*/  LDS.64 R22, [R4+0x198] ;  /* 0x0001980004167984 */ /* 0x000ee20000000a00 */
[C---:B------:R-:W-:Y:S02]  /*0bf0*/  DFMA R30, R16.reuse, R24, R30 ;  /* 0x00000018101e722b */ /* 0x040fe4000000001e */
[C---:B------:R-:W-:Y:S01]  /*0c00*/  DFMA R56, R16.reuse, R26, R56 ;  /* 0x0000001a1038722b */ /* 0x040fe20000000038 */
[----:B------:R-:W-:Y:S01]  /*0c10*/  LDS.128 R24, [R4+0x250] ;  /* 0x0002500004187984 */ /* 0x000fe20000000c00 */
[C---:B-1----:R-:W-:Y:S02]  /*0c20*/  DFMA R46, R16.reuse, R12, R46 ;  /* 0x0000000c102e722b */ /* 0x042fe4000000002e */
[C---:B------:R-:W-:Y:S01]  /*0c30*/  DFMA R52, R16.reuse, R14, R52 ;  /* 0x0000000e1034722b */ /* 0x040fe20000000034 */
[----:B------:R-:W2:Y:S01]  /*0c40*/  LDS.128 R12, [R4+0x220] ;  /* 0x00022000040c7984 */ /* 0x000ea20000000c00 */
[C---:B---3--:R-:W-:Y:S01]  /*0c50*/  DFMA R32, R16.reuse, R22, R32 ;  /* 0x000000161020722b */ /* 0x048fe20000000020 */
[----:B0-----:R-:W-:Y:S01]  /*0c60*/  IMAD.WIDE R10, R5, 0x8, R10 ;  /* 0x00000008050a7825 */ /* 0x001fe200078e020a */
[----:B------:R-:W-:Y:S01]  /*0c70*/  DFMA R48, R16, R20, R48 ;  /* 0x000000141030722b */ /* 0x000fe20000000030 */
[----:B------:R-:W0:Y:S05]  /*0c80*/  LDS.64 R20, [R4+0x210] ;  /* 0x0002100004147984 */ /* 0x000e2a0000000a00 */
[----:B--2---:R-:W-:-:S02]  /*0c90*/  DFMA R32, R42, R12, R32 ;  /* 0x0000000c2a20722b */ /* 0x004fc40000000020 */
[C---:B------:R-:W-:Y:S01]  /*0ca0*/  DFMA R38, R42.reuse, R14, R38 ;  /* 0x0000000e2a26722b */ /* 0x040fe20000000026 */
[----:B------:R-:W1:Y:S01]  /*0cb0*/  LDS.128 R12, [R4+0x240] ;  /* 0x00024000040c7984 */ /* 0x000e620000000c00 */
[----:B------:R-:W-:-:S03]  /*0cc0*/  DFMA R24, R42, R24, R28 ;  /* 0x000000182a18722b */ /* 0x000fc6000000001c */
[----:B------:R2:W3:Y:S01]  /*0cd0*/  LDG.E.64 R28, desc[UR6][R10.64] ;  /* 0x000000060a1c7981 */ /* 0x0004e2000c1e1b00 */
[----:B0-----:R-:W-:-:S03]  /*0ce0*/  DFMA R44, R16, R20, R44 ;  /* 0x00000014102c722b */ /* 0x001fc6000000002c */
[----:B------:R-:W0:Y:S01]  /*0cf0*/  LDS.128 R20, [R4+0x230] ;  /* 0x0002300004147984 */ /* 0x000e220000000c00 */
[C---:B-1----:R-:W-:Y:S02]  /*0d00*/  DFMA R60, R42.reuse, R12, R60 ;  /* 0x0000000c2a3c722b */ /* 0x042fe4000000003c */
[C---:B------:R-:W-:Y:S01]  /*0d10*/  DFMA R36, R42.reuse, R14, R36 ;  /* 0x0000000e2a24722b */ /* 0x040fe20000000024 */
[----:B------:R-:W1:Y:S01]  /*0d20*/  LDS.128 R12, [R4+0x260] ;  /* 0x00026000040c7984 */ /* 0x000e620000000c00 */
[----:B0-----:R-:W-:-:S03]  /*0d30*/  DFMA R22, R42, R22, R18 ;  /* 0x000000162a16722b */ /* 0x001fc60000000012 */
[----:B------:R-:W0:Y:S01]  /*0d40*/  LDS.128 R16, [R4+0x270] ;  /* 0x0002700004107984 */ /* 0x000e220000000c00 */
[C---:B-1----:R-:W-:Y:S02]  /*0d50*/  DFMA R56, R42.reuse, R12, R56 ;  /* 0x0000000c2a38722b */ /* 0x042fe40000000038 */
[C---:B------:R-:W-:Y:S01]  /*0d60*/  DFMA R34, R42.reuse, R14, R34 ;  /* 0x0000000e2a22722b */ /* 0x040fe20000000022 */
[----:B------:R-:W1:Y:S01]  /*0d70*/  LDS.128 R12, [R4+0x280] ;  /* 0x00028000040c7984 */ /* 0x000e620000000c00 */
[C---:B------:R-:W-:Y:S02]  /*0d80*/  DFMA R20, R42.reuse, R20, R58 ;  /* 0x000000142a14722b */ /* 0x040fe4000000003a */
[C---:B0-----:R-:W-:Y:S02]  /*0d90*/  DFMA R40, R42.reuse, R16, R40 ;  /* 0x000000102a28722b */ /* 0x041fe40000000028 */
[C---:B------:R-:W-:Y:S01]  /*0da0*/  DFMA R48, R42.reuse, R18, R48 ;  /* 0x000000122a30722b */ /* 0x040fe20000000030 */
[----:B------:R-:W-:Y:S01]  /*0db0*/  LDS.128 R16, [R4+0x290] ;  /* 0x0002900004107984 */ /* 0x000fe20000000c00 */
[----:B-1----:R-:W-:-:S02]  /*0dc0*/  DFMA R54, R42, R12, R54 ;  /* 0x0000000c2a36722b */ /* 0x002fc40000000036 */
[C---:B------:R-:W-:Y:S01]  /*0dd0*/  DFMA R46, R42.reuse, R14, R46 ;  /* 0x0000000e2a2e722b */ /* 0x040fe2000000002e */
[----:B------:R-:W4:Y:S01]  /*0de0*/  LDS.128 R12, [R4+0x2b0] ;  /* 0x0002b000040c7984 */ /* 0x000f220000000c00 */
[----:B------:R-:W-:Y:S01]  /*0df0*/  DFMA R26, R42, R26, R30 ;  /* 0x0000001a2a1a722b */ /* 0x000fe2000000001e */
[----:B--2---:R-:W-:-:S05]  /*0e00*/  IMAD.WIDE R10, R5, 0x8, R10 ;  /* 0x00000008050a7825 */ /* 0x004fca00078e020a */
[----:B------:R0:W2:Y:S01]  /*0e10*/  LDG.E.64 R58, desc[UR6][R10.64] ;  /* 0x000000060a3a7981 */ /* 0x0000a2000c1e1b00 */
[C---:B----4-:R-:W-:Y:S02]  /*0e20*/  DFMA R38, R50.reuse, R12, R38 ;  /* 0x0000000c3226722b */ /* 0x050fe40000000026 */
[----:B------:R-:W-:Y:S01]  /*0e30*/  DFMA R30, R50, R14, R20 ;  /* 0x0000000e321e722b */ /* 0x000fe20000000014 */
[----:B------:R-:W1:Y:S01]  /*0e40*/  LDS.128 R12, [R4+0x2d0] ;  /* 0x0002d000040c7984 */ /* 0x000e620000000c00 */
[C---:B------:R-:W-:Y:S02]  /*0e50*/  DFMA R52, R42.reuse, R16, R52 ;  /* 0x000000102a34722b */ /* 0x040fe40000000034 */
[----:B------:R-:W-:Y:S01]  /*0e60*/  DFMA R44, R42, R18, R44 ;  /* 0x000000122a2c722b */ /* 0x000fe2000000002c */
[----:B------:R-:W4:Y:S01]  /*0e70*/  LDS.128 R16, [R4+0x2c0] ;  /* 0x0002c00004107984 */ /* 0x000f220000000c00 */
[C---:B-1----:R-:W-:Y:S02]  /*0e80*/  DFMA R36, R50.reuse, R12, R36 ;  /* 0x0000000c3224722b */ /* 0x042fe40000000024 */
[C---:B------:R-:W-:Y:S01]  /*0e90*/  DFMA R24, R50.reuse, R14, R24 ;  /* 0x0000000e3218722b */ /* 0x040fe20000000018 */
[----:B------:R-:W1:Y:S01]  /*0ea0*/  LDS.128 R12, [R4+0x2f0] ;  /* 0x0002f000040c7984 */ /* 0x000e620000000c00 */
[----:B----4-:R-:W-:-:S02]  /*0eb0*/  DFMA R42, R50, R16, R22 ;  /* 0x00000010322a722b */ /* 0x010fc40000000016 */
[C---:B------:R-:W-:Y:S01]  /*0ec0*/  DFMA R60, R50.reuse, R18, R60 ;  /* 0x00000012323c722b */ /* 0x040fe2000000003c */
[----:B------:R-:W-:Y:S04]  /*0ed0*/  LDS.128 R20, [R4+0x2e0] ;  /* 0x0002e00004147984 */ /* 0x000fe80000000c00 */
[----:B------:R-:W4:Y:S01]  /*0ee0*/  LDS.128 R16, [R4+0x300] ;  /* 0x0003000004107984 */ /* 0x000f220000000c00 */
[C---:B-1----:R-:W-:Y:S02]  /*0ef0*/  DFMA R34, R50.reuse, R12, R34 ;  /* 0x0000000c3222722b */ /* 0x042fe40000000022 */
[C---:B------:R-:W-:Y:S01]  /*0f00*/  DFMA R40, R50.reuse, R14, R40 ;  /* 0x0000000e3228722b */ /* 0x040fe20000000028 */
[----:B------:R-:W1:Y:S01]  /*0f10*/  LDS.128 R12, [R4+0x310] ;  /* 0x00031000040c7984 */ /* 0x000e620000000c00 */
[----:B----4-:R-:W-:-:S03]  /*0f20*/  DFMA R54, R50, R18, R54 ;  /* 0x000000123236722b */ /* 0x010fc60000000036 */
[----:B------:R-:W4:Y:S01]  /*0f30*/  LDS.64 R18, [R4+0x2a8] ;  /* 0x0002a80004127984 */ /* 0x000f220000000a00 */
[----:B------:R-:W-:-:S03]  /*0f40*/  DFMA R48, R50, R16, R48 ;  /* 0x000000103230722b */ /* 0x000fc60000000030 */
[----:B------:R-:W5:Y:S01]  /*0f50*/  LDS.64 R16, [R4+0x320] ;  /* 0x0003200004107984 */ /* 0x000f620000000a00 */
[C---:B-1----:R-:W-:Y:S02]  /*0f60*/  DFMA R46, R50.reuse, R12, R46 ;  /* 0x0000000c322e722b */ /* 0x042fe4000000002e */
[C---:B------:R-:W-:Y:S01]  /*0f70*/  DFMA R52, R50.reuse, R14, R52 ;  /* 0x0000000e3234722b */ /* 0x040fe20000000034 */
[----:B------:R-:W3:Y:S01]  /*0f80*/  LDS.128 R12, [R4+0x330] ;  /* 0x00033000040c7984 */ /* 0x000ee20000000c00 */
[C---:B----4-:R-:W-:Y:S01]  /*0f90*/  DFMA R32, R50.reuse, R18, R32 ;  /* 0x000000123220722b */ /* 0x050fe20000000020 */
[----:B0-----:R-:W-:Y:S01]  /*0fa0*/  IMAD.WIDE R10, R5, 0x8, R10 ;  /* 0x00000008050a7825 */ /* 0x001fe200078e020a */
[C---:B------:R-:W-:Y:S02]  /*0fb0*/  DFMA R26, R50.reuse, R20, R26 ;  /* 0x00000014321a722b */ /* 0x040fe4000000001a */
[C---:B------:R-:W-:Y:S02]  /*0fc0*/  DFMA R56, R50.reuse, R22, R56 ;  /* 0x000000163238722b */ /* 0x040fe40000000038 */
[----:B-----5:R-:W-:Y:S01]  /*0fd0*/  DFMA R44, R50, R16, R44 ;  /* 0x00000010322c722b */ /* 0x020fe2000000002c */
[----:B------:R-:W-:Y:S04]  /*0fe0*/  LDS.128 R20, [R4+0x360] ;  /* 0x0003600004147984 */ /* 0x000fe80000000c00 */
[----:B------:R0:W4:Y:S04]  /*0ff0*/  LDG.E.64 R50, desc[UR6][R10.64] ;  /* 0x000000060a327981 */ /* 0x000128000c1e1b00 */
[----:B------:R-:W-:Y:S01]  /*1000*/  LDS.128 R16, [R4+0x340] ;  /* 0x0003400004107984 */ /* 0x000fe20000000c00 */
[----:B---3--:R-:W-:-:S02]  /*1010*/  DFMA R32, R28, R12, R32 ;  /* 0x0000000c1c20722b */ /* 0x008fc40000000020 */
[C---:B------:R-:W-:Y:S01]  /*1020*/  DFMA R38, R28.reuse, R14, R38 ;  /* 0x0000000e1c26722b */ /* 0x040fe20000000026 */
[----:B------:R-:W1:Y:S02]  /*1030*/  LDS.128 R12, [R4+0x350] ;  /* 0x00035000040c7984 */ /* 0x000e640000000c00 */
[C---:B-1----:R-:W-:Y:S02]  /*1040*/  DFMA R60, R28.reuse, R12, R60 ;  /* 0x0000000c1c3c722b */ /* 0x042fe4000000003c */
[C---:B------:R-:W-:Y:S01]  /*1050*/  DFMA R36, R28.reuse, R14, R36 ;  /* 0x0000000e1c24722b */ /* 0x040fe20000000024 */
[----:B------:R-:W1:Y:S01]  /*1060*/  LDS.128 R12, [R4+0x370] ;  /* 0x00037000040c7984 */ /* 0x000e620000000c00 */
[C---:B------:R-:W-:Y:S02]  /*1070*/  DFMA R30, R28.reuse, R16, R30 ;  /* 0x000000101c1e722b */ /* 0x040fe4000000001e */
[C---:B------:R-:W-:Y:S01]  /*1080*/  DFMA R42, R28.reuse, R18, R42 ;  /* 0x000000121c2a722b */ /* 0x040fe2000000002a */
        /* <DEDUP_REMOVED lines=9> */
[----:B------:R-:W2:Y:S01]  /*1120*/  LDS.128 R12, [R4+0x3c0] ;  /* 0x0003c000040c7984 */ /* 0x000ea20000000c00 */
[----:B0-----:R-:W-:Y:S01]  /*1130*/  IMAD.WIDE R10, R5, 0x8, R10 ;  /* 0x00000008050a7825 */ /* 0x001fe200078e020a */
[----:B------:R-:W-:-:S02]  /*1140*/  DFMA R24, R28, R20, R24 ;  /* 0x000000141c18722b */ /* 0x000fc40000000018 */
[C---:B------:R-:W-:Y:S02]  /*1150*/  DFMA R26, R28.reuse, R22, R26 ;  /* 0x000000161c1a722b */ /* 0x040fe4000000001a */
[C---:B---3--:R-:W-:Y:S01]  /*1160*/  DFMA R52, R28.reuse, R16, R52 ;  /* 0x000000101c34722b */ /* 0x048fe20000000034 */
[----:B------:R-:W-:Y:S01]  /*1170*/  LDS.128 R20, [R4+0x3f0] ;  /* 0x0003f00004147984 */ /* 0x000fe20000000c00 */
[----:B------:R-:W-:-:S03]  /*1180*/  DFMA R44, R28, R18, R44 ;  /* 0x000000121c2c722b */ /* 0x000fc6000000002c */
[----:B------:R0:W3:Y:S04]  /*1190*/  LDG.E.64 R28, desc[UR6][R10.64] ;  /* 0x000000060a1c7981 */ /* 0x0000e8000c1e1b00 */
[----:B------:R-:W-:Y:S01]  /*11a0*/  LDS.128 R16, [R4+0x3d0] ;  /* 0x0003d00004107984 */ /* 0x000fe20000000c00 */
[C---:B--2---:R-:W-:Y:S02]  /*11b0*/  DFMA R38, R58.reuse, R12, R38 ;  /* 0x0000000c3a26722b */ /* 0x044fe40000000026 */
[C---:B------:R-:W-:Y:S01]  /*11c0*/  DFMA R30, R58.reuse, R14, R30 ;  /* 0x0000000e3a1e722b */ /* 0x040fe2000000001e */
[----:B------:R-:W1:Y:S02]  /*11d0*/  LDS.128 R12, [R4+0x3e0] ;  /* 0x0003e000040c7984 */ /* 0x000e640000000c00 */
[----:B-1----:R-:W-:-:S02]  /*11e0*/  DFMA R36, R58, R12, R36 ;  /* 0x0000000c3a24722b */ /* 0x002fc40000000024 */
[C---:B------:R-:W-:Y:S01]  /*11f0*/  DFMA R24, R58.reuse, R14, R24 ;  /* 0x0000000e3a18722b */ /* 0x040fe20000000018 */
[----:B------:R-:W1:Y:S01]  /*1200*/  LDS.128 R12, [R4+0x400] ;  /* 0x00040000040c7984 */ /* 0x000e620000000c00 */
[C---:B------:R-:W-:Y:S02]  /*1210*/  DFMA R42, R58.reuse, R16, R42 ;  /* 0x000000103a2a722b */ /* 0x040fe4000000002a */
[C---:B------:R-:W-:Y:S01]  /*1220*/  DFMA R60, R58.reuse, R18, R60 ;  /* 0x000000123a3c722b */ /* 0x040fe2000000003c */
[----:B------:R-:W2:Y:S01]  /*1230*/  LDS.128 R16, [R4+0x410] ;  /* 0x0004100004107984 */ /* 0x000ea20000000c00 */
[C---:B-1----:R-:W-:Y:S02]  /*1240*/  DFMA R34, R58.reuse, R12, R34 ;  /* 0x0000000c3a22722b */ /* 0x042fe40000000022 */
[C---:B------:R-:W-:Y:S01]  /*1250*/  DFMA R40, R58.reuse, R14, R40 ;  /* 0x0000000e3a28722b */ /* 0x040fe20000000028 */
[----:B------:R-:W1:Y:S01]  /*1260*/  LDS.128 R12, [R4+0x420] ;  /* 0x00042000040c7984 */ /* 0x000e620000000c00 */
[----:B--2---:R-:W-:-:S03]  /*1270*/  DFMA R54, R58, R18, R54 ;  /* 0x000000123a36722b */ /* 0x004fc60000000036 */
[----:B------:R-:W2:Y:S01]  /*1280*/  LDS.64 R18, [R4+0x3b8] ;  /* 0x0003b80004127984 */ /* 0x000ea20000000a00 */
[----:B------:R-:W-:-:S03]  /*1290*/  DFMA R48, R58, R16, R48 ;  /* 0x000000103a30722b */ /* 0x000fc60000000030 */
[----:B------:R-:W5:Y:S01]  /*12a0*/  LDS.64 R16, [R4+0x430] ;  /* 0x0004300004107984 */ /* 0x000f620000000a00 */
[C---:B-1----:R-:W-:Y:S02]  /*12b0*/  DFMA R46, R58.reuse, R12, R46 ;  /* 0x0000000c3a2e722b */ /* 0x042fe4000000002e */
[C---:B------:R-:W-:Y:S01]  /*12c0*/  DFMA R52, R58.reuse, R14, R52 ;  /* 0x0000000e3a34722b */ /* 0x040fe20000000034 */
[----:B------:R-:W4:Y:S01]  /*12d0*/  LDS.128 R12, [R4+0x440] ;  /* 0x00044000040c7984 */ /* 0x000f220000000c00 */
[C---:B--2---:R-:W-:Y:S01]  /*12e0*/  DFMA R32, R58.reuse, R18, R32 ;  /* 0x000000123a20722b */ /* 0x044fe20000000020 */
[----:B0-----:R-:W-:Y:S01]  /*12f0*/  IMAD.WIDE R10, R5, 0x8, R10 ;  /* 0x00000008050a7825 */ /* 0x001fe200078e020a */
[C---:B------:R-:W-:Y:S02]  /*1300*/  DFMA R26, R58.reuse, R20, R26 ;  /* 0x000000143a1a722b */ /* 0x040fe4000000001a */
[C---:B------:R-:W-:Y:S02]  /*1310*/  DFMA R56, R58.reuse, R22, R56 ;  /* 0x000000163a38722b */ /* 0x040fe40000000038 */
[----:B-----5:R-:W-:Y:S01]  /*1320*/  DFMA R44, R58, R16, R44 ;  /* 0x000000103a2c722b */ /* 0x020fe2000000002c */
[----:B------:R-:W-:Y:S04]  /*1330*/  LDS.128 R20, [R4+0x470] ;  /* 0x0004700004147984 */ /* 0x000fe80000000c00 */
[----:B------:R0:W2:Y:S04]  /*1340*/  LDG.E.64 R58, desc[UR6][R10.64] ;  /* 0x000000060a3a7981 */ /* 0x0000a8000c1e1b00 */
[----:B------:R-:W-:Y:S01]  /*1350*/  LDS.128 R16, [R4+0x450] ;  /* 0x0004500004107984 */ /* 0x000fe20000000c00 */
[----:B----4-:R-:W-:-:S02]  /*1360*/  DFMA R32, R50, R12, R32 ;  /* 0x0000000c3220722b */ /* 0x010fc40000000020 */
[C---:B------:R-:W-:Y:S01]  /*1370*/  DFMA R38, R50.reuse, R14, R38 ;  /* 0x0000000e3226722b */ /* 0x040fe20000000026 */
[----:B------:R-:W1:Y:S02]  /*1380*/  LDS.128 R12, [R4+0x460] ;  /* 0x00046000040c7984 */ /* 0x000e640000000c00 */
[C---:B-1----:R-:W-:Y:S02]  /*1390*/  DFMA R60, R50.reuse, R12, R60 ;  /* 0x0000000c323c722b */ /* 0x042fe4000000003c */
[C---:B------:R-:W-:Y:S01]  /*13a0*/  DFMA R36, R50.reuse, R14, R36 ;  /* 0x0000000e3224722b */ /* 0x040fe20000000024 */
[----:B------:R-:W1:Y:S01]  /*13b0*/  LDS.128 R12, [R4+0x480] ;  /* 0x00048000040c7984 */ /* 0x000e620000000c00 */
[C---:B------:R-:W-:Y:S02]  /*13c0*/  DFMA R30, R50.reuse, R16, R30 ;  /* 0x00000010321e722b */ /* 0x040fe4000000001e */
[C---:B------:R-:W-:Y:S01]  /*13d0*/  DFMA R42, R50.reuse, R18, R42 ;  /* 0x00000012322a722b */ /* 0x040fe2000000002a */
[----:B------:R-:W4:Y:S01]  /*13e0*/  LDS.128 R16, [R4+0x490] ;  /* 0x0004900004107984 */ /* 0x000f220000000c00 */
[----:B-1----:R-:W-:-:S02]  /*13f0*/  DFMA R56, R50, R12, R56 ;  /* 0x0000000c3238722b */ /* 0x002fc40000000038 */
[C---:B------:R-:W-:Y:S01]  /*1400*/  DFMA R34, R50.reuse, R14, R34 ;  /* 0x0000000e3222722b */ /* 0x040fe20000000022 */
[----:B------:R-:W1:Y:S01]  /*1410*/  LDS.128 R12, [R4+0x4a0] ;  /* 0x0004a000040c7984 */ /* 0x000e620000000c00 */
[C---:B----4-:R-:W-:Y:S02]  /*1420*/  DFMA R40, R50.reuse, R16, R40 ;  /* 0x000000103228722b */ /* 0x050fe40000000028 */
[C---:B------:R-:W-:Y:S01]  /*1430*/  DFMA R48, R50.reuse, R18, R48 ;  /* 0x000000123230722b */ /* 0x040fe20000000030 */
[----:B------:R-:W4:Y:S01]  /*1440*/  LDS.128 R16, [R4+0x4b0] ;  /* 0x0004b00004107984 */ /* 0x000f220000000c00 */
[C---:B-1----:R-:W-:Y:S02]  /*1450*/  DFMA R54, R50.reuse, R12, R54 ;  /* 0x0000000c3236722b */ /* 0x042fe40000000036 */
[C---:B------:R-:W-:Y:S01]  /*1460*/  DFMA R46, R50.reuse, R14, R46 ;  /* 0x0000000e322e722b */ /* 0x040fe2000000002e */
[----:B------:R-:W3:Y:S01]  /*1470*/  LDS.128 R12, [R4+0x4d0] ;  /* 0x0004d000040c7984 */ /* 0x000ee20000000c00 */
[----:B0-----:R-:W-:Y:S01]  /*1480*/  IMAD.WIDE R10, R5, 0x8, R10 ;  /* 0x00000008050a7825 */ /* 0x001fe200078e020a */
[----:B------:R-:W-:-:S02]  /*1490*/  DFMA R24, R50, R20, R24 ;  /* 0x000000143218722b */ /* 0x000fc40000000018 */
[C---:B------:R-:W-:Y:S02]  /*14a0*/  DFMA R26, R50.reuse, R22, R26 ;  /* 0x00000016321a722b */ /* 0x040fe4000000001a */
[C---:B----4-:R-:W-:Y:S01]  /*14b0*/  DFMA R52, R50.reuse, R16, R52 ;  /* 0x000000103234722b */ /* 0x050fe20000000034 */
[----:B------:R-:W-:Y:S01]  /*14c0*/  LDS.128 R20, [R4+0x500] ;  /* 0x0005000004147984 */ /* 0x000fe20000000c00 */
[----:B------:R-:W-:-:S03]  /*14d0*/  DFMA R44, R50, R18, R44 ;  /* 0x00000012322c722b */ /* 0x000fc6000000002c */
[----:B------:R0:W4:Y:S04]  /*14e0*/  LDG.E.64 R50, desc[UR6][R10.64] ;  /* 0x000000060a327981 */ /* 0x000128000c1e1b00 */
[----:B------:R-:W-:Y:S01]  /*14f0*/  LDS.128 R16, [R4+0x4e0] ;  /* 0x0004e00004107984 */ /* 0x000fe20000000c00 */
[C---:B---3--:R-:W-:Y:S02]  /*1500*/  DFMA R38, R28.reuse, R12, R38 ;  /* 0x0000000c1c26722b */ /* 0x048fe40000000026 */
[C---:B------:R-:W-:Y:S01]  /*1510*/  DFMA R30, R28.reuse, R14, R30 ;  /* 0x0000000e1c1e722b */ /* 0x040fe2000000001e */
[----:B------:R-:W1:Y:S02]  /*1520*/  LDS.128 R12, [R4+0x4f0] ;  /* 0x0004f000040c7984 */ /* 0x000e640000000c00 */
[----:B-1----:R-:W-:-:S02]  /*1530*/  DFMA R36, R28, R12, R36 ;  /* 0x0000000c1c24722b */ /* 0x002fc40000000024 */
[C---:B------:R-:W-:Y:S01]  /*1540*/  DFMA R24, R28.reuse, R14, R24 ;  /* 0x0000000e1c18722b */ /* 0x040fe20000000018 */
[----:B------:R-:W1:Y:S01]  /*1550*/  LDS.128 R12, [R4+0x510] ;  /* 0x00051000040c7984 */ /* 0x000e620000000c00 */
[C---:B------:R-:W-:Y:S02]  /*1560*/  DFMA R42, R28.reuse, R16, R42 ;  /* 0x000000101c2a722b */ /* 0x040fe4000000002a */
[C---:B------:R-:W-:Y:S01]  /*1570*/  DFMA R60, R28.reuse, R18, R60 ;  /* 0x000000121c3c722b */ /* 0x040fe2000000003c */
[----:B------:R-:W3:Y:S01]  /*1580*/  LDS.128 R16, [R4+0x520] ;  /* 0x0005200004107984 */ /* 0x000ee20000000c00 */
[C---:B-1----:R-:W-:Y:S02]  /*1590*/  DFMA R34, R28.reuse, R12, R34 ;  /* 0x0000000c1c22722b */ /* 0x042fe40000000022 */
[C---:B------:R-:W-:Y:S01]  /*15a0*/  DFMA R40, R28.reuse, R14, R40 ;  /* 0x0000000e1c28722b */ /* 0x040fe20000000028 */
[----:B------:R-:W1:Y:S01]  /*15b0*/  LDS.128 R12, [R4+0x530] ;  /* 0x00053000040c7984 */ /* 0x000e620000000c00 */
[----:B---3--:R-:W-:-:S03]  /*15c0*/  DFMA R54, R28, R18, R54 ;  /* 0x000000121c36722b */ /* 0x008fc60000000036 */
[----:B------:R-:W3:Y:S01]  /*15d0*/  LDS.64 R18, [R4+0x4c8] ;  /* 0x0004c80004127984 */ /* 0x000ee20000000a00 */
[----:B------:R-:W-:-:S03]  /*15e0*/  DFMA R48, R28, R16, R48 ;  /* 0x000000101c30722b */ /* 0x000fc60000000030 */
[----:B------:R-:W5:Y:S01]  /*15f0*/  LDS.64 R16, [R4+0x540] ;  /* 0x0005400004107984 */ /* 0x000f620000000a00 */
[C---:B-1----:R-:W-:Y:S02]  /*1600*/  DFMA R46, R28.reuse, R12, R46 ;  /* 0x0000000c1c2e722b */ /* 0x042fe4000000002e */
[C---:B------:R-:W-:Y:S01]  /*1610*/  DFMA R52, R28.reuse, R14, R52 ;  /* 0x0000000e1c34722b */ /* 0x040fe20000000034 */
[----:B------:R-:W2:Y:S01]  /*1620*/  LDS.128 R12, [R4+0x550] ;  /* 0x00055000040c7984 */ /* 0x000ea20000000c00 */
[C---:B---3--:R-:W-:Y:S02]  /*1630*/  DFMA R32, R28.reuse, R18, R32 ;  /* 0x000000121c20722b */ /* 0x048fe40000000020 */
[C---:B------:R-:W-:Y:S02]  /*1640*/  DFMA R26, R28.reuse, R20, R26 ;  /* 0x000000141c1a722b */ /* 0x040fe4000000001a */
[C---:B------:R-:W-:Y:S02]  /*1650*/  DFMA R56, R28.reuse, R22, R56 ;  /* 0x000000161c38722b */ /* 0x040fe40000000038 */
[----:B-----5:R-:W-:Y:S01]  /*1660*/  DFMA R44, R28, R16, R44 ;  /* 0x000000101c2c722b */ /* 0x020fe2000000002c */
[----:B0-----:R-:W-:Y:S01]  /*1670*/  IMAD.WIDE R10, R5, 0x8, R10 ;  /* 0x00000008050a7825 */ /* 0x001fe200078e020a */
[----:B------:R-:W-:Y:S04]  /*1680*/  LDS.128 R16, [R4+0x560] ;  /* 0x0005600004107984 */ /* 0x000fe80000000c00 */
[----:B------:R-:W-:Y:S01]  /*1690*/  LDS.128 R20, [R4+0x580] ;  /* 0x0005800004147984 */ /* 0x000fe20000000c00 */
[----:B--2---:R-:W-:-:S02]  /*16a0*/  DFMA R28, R58, R12, R32 ;  /* 0x0000000c3a1c722b */ /* 0x004fc40000000020 */
[C---:B------:R-:W-:Y:S01]  /*16b0*/  DFMA R38, R58.reuse, R14, R38 ;  /* 0x0000000e3a26722b */ /* 0x040fe20000000026 */
[----:B------:R0:W2:Y:S04]  /*16c0*/  LDG.E.64 R32, desc[UR6][R10.64] ;  /* 0x000000060a207981 */ /* 0x0000a8000c1e1b00 */
[----:B------:R-:W1:Y:S02]  /*16d0*/  LDS.128 R12, [R4+0x570] ;  /* 0x00057000040c7984 */ /* 0x000e640000000c00 */
[C---:B-1----:R-:W-:Y:S02]  /*16e0*/  DFMA R60, R58.reuse, R12, R60 ;  /* 0x0000000c3a3c722b */ /* 0x042fe4000000003c */
[C---:B------:R-:W-:Y:S01]  /*16f0*/  DFMA R36, R58.reuse, R14, R36 ;  /* 0x0000000e3a24722b */ /* 0x040fe20000000024 */
[----:B------:R-:W1:Y:S01]  /*1700*/  LDS.128 R12, [R4+0x590] ;  /* 0x00059000040c7984 */ /* 0x000e620000000c00 */
[----:B------:R-:W-:-:S02]  /*1710*/  DFMA R30, R58, R16, R30 ;  /* 0x000000103a1e722b */ /* 0x000fc4000000001e */
[C---:B------:R-:W-:Y:S01]  /*1720*/  DFMA R42, R58.reuse, R18, R42 ;  /* 0x000000123a2a722b */ /* 0x040fe2000000002a */
[----:B------:R-:W3:Y:S01]  /*1730*/  LDS.128 R16, [R4+0x5a0] ;  /* 0x0005a00004107984 */ /* 0x000ee20000000c00 */
[C---:B-1----:R-:W-:Y:S02]  /*1740*/  DFMA R56, R58.reuse, R12, R56 ;  /* 0x0000000c3a38722b */ /* 0x042fe40000000038 */
[C---:B------:R-:W-:Y:S01]  /*1750*/  DFMA R34, R58.reuse, R14, R34 ;  /* 0x0000000e3a22722b */ /* 0x040fe20000000022 */
[----:B------:R-:W1:Y:S01]  /*1760*/  LDS.128 R12, [R4+0x5b0] ;  /* 0x0005b000040c7984 */ /* 0x000e620000000c00 */
[C---:B---3--:R-:W-:Y:S02]  /*1770*/  DFMA R40, R58.reuse, R16, R40 ;  /* 0x000000103a28722b */ /* 0x048fe40000000028 */
[C---:B------:R-:W-:Y:S01]  /*1780*/  DFMA R48, R58.reuse, R18, R48 ;  /* 0x000000123a30722b */ /* 0x040fe20000000030 */
[----:B------:R-:W3:Y:S01]  /*1790*/  LDS.128 R16, [R4+0x5c0] ;  /* 0x0005c00004107984 */ /* 0x000ee20000000c00 */
[----:B-1----:R-:W-:-:S02]  /*17a0*/  DFMA R54, R58, R12, R54 ;  /* 0x0000000c3a36722b */ /* 0x002fc40000000036 */
[C---:B------:R-:W-:Y:S01]  /*17b0*/  DFMA R46, R58.reuse, R14, R46 ;  /* 0x0000000e3a2e722b */ /* 0x040fe2000000002e */
[----:B------:R-:W4:Y:S01]  /*17c0*/  LDS.128 R12, [R4+0x5e0] ;  /* 0x0005e000040c7984 */ /* 0x000f220000000c00 */
[----:B0-----:R-:W-:Y:S01]  /*17d0*/  IMAD.WIDE R10, R5, 0x8, R10 ;  /* 0x00000008050a7825 */ /* 0x001fe200078e020a */
[C---:B------:R-:W-:Y:S02]  /*17e0*/  DFMA R24, R58.reuse, R20, R24 ;  /* 0x000000143a18722b */ /* 0x040fe40000000018 */
[C---:B------:R-:W-:Y:S02]  /*17f0*/  DFMA R26, R58.reuse, R22, R26 ;  /* 0x000000163a1a722b */ /* 0x040fe4000000001a */
[C---:B---3--:R-:W-:Y:S01]  /*1800*/  DFMA R52, R58.reuse, R16, R52 ;  /* 0x000000103a34722b */ /* 0x048fe20000000034 */
[----:B------:R-:W-:Y:S01]  /*1810*/  LDS.128 R20, [R4+0x610] ;  /* 0x0006100004147984 */ /* 0x000fe20000000c00 */
[----:B------:R-:W-:-:S03]  /*1820*/  DFMA R44, R58, R18, R44 ;  /* 0x000000123a2c722b */ /* 0x000fc6000000002c */
[----:B------:R0:W3:Y:S04]  /*1830*/  LDG.E.64 R58, desc[UR6][R10.64] ;  /* 0x000000060a3a7981 */ /* 0x0000e8000c1e1b00 */
[----:B------:R-:W-:Y:S01]  /*1840*/  LDS.128 R16, [R4+0x5f0] ;  /* 0x0005f00004107984 */ /* 0x000fe20000000c00 */
[C---:B----4-:R-:W-:Y:S02]  /*1850*/  DFMA R38, R50.reuse, R12, R38 ;  /* 0x0000000c3226722b */ /* 0x050fe40000000026 */
[C---:B------:R-:W-:Y:S01]  /*1860*/  DFMA R30, R50.reuse, R14, R30 ;  /* 0x0000000e321e722b */ /* 0x040fe2000000001e */
[----:B------:R-:W1:Y:S02]  /*1870*/  LDS.128 R12, [R4+0x600] ;  /* 0x00060000040c7984 */ /* 0x000e640000000c00 */
[----:B-1----:R-:W-:-:S02]  /*1880*/  DFMA R36, R50, R12, R36 ;  /* 0x0000000c3224722b */ /* 0x002fc40000000024 */
[C---:B------:R-:W-:Y:S01]  /*1890*/  DFMA R24, R50.reuse, R14, R24 ;  /* 0x0000000e3218722b */ /* 0x040fe20000000018 */
[----:B------:R-:W1:Y:S01]  /*18a0*/  LDS.128 R12, [R4+0x620] ;  /* 0x00062000040c7984 */ /* 0x000e620000000c00 */
[C---:B------:R-:W-:Y:S02]  /*18b0*/  DFMA R42, R50.reuse, R16, R42 ;  /* 0x00000010322a722b */ /* 0x040fe4000000002a */
[C---:B------:R-:W-:Y:S01]  /*18c0*/  DFMA R60, R50.reuse, R18, R60 ;  /* 0x00000012323c722b */ /* 0x040fe2000000003c */
        /* <DEDUP_REMOVED lines=10> */
[----:B------:R-:W2:Y:S01]  /*1970*/  LDS.128 R12, [R4+0x660] ;  /* 0x00066000040c7984 */ /* 0x000ea20000000c00 */
[C---:B----4-:R-:W-:Y:S01]  /*1980*/  DFMA R28, R50.reuse, R18, R28 ;  /* 0x00000012321c722b */ /* 0x050fe2000000001c */
[----:B0-----:R-:W-:Y:S01]  /*1990*/  IMAD.WIDE R10, R5, 0x8, R10 ;  /* 0x00000008050a7825 */ /* 0x001fe200078e020a */
[C---:B------:R-:W-:Y:S02]  /*19a0*/  DFMA R26, R50.reuse, R20, R26 ;  /* 0x00000014321a722b */ /* 0x040fe4000000001a */
[C---:B------:R-:W-:Y:S02]  /*19b0*/  DFMA R56, R50.reuse, R22, R56 ;  /* 0x000000163238722b */ /* 0x040fe40000000038 */
[----:B-----5:R-:W-:Y:S01]  /*19c0*/  DFMA R44, R50, R16, R44 ;  /* 0x00000010322c722b */ /* 0x020fe2000000002c */
[----:B------:R-:W-:Y:S04]  /*19d0*/  LDS.128 R20, [R4+0x690] ;  /* 0x0006900004147984 */ /* 0x000fe80000000c00 */
[----:B------:R-:W0:Y:S04]  /*19e0*/  LDS.128 R16, [R4+0x670] ;  /* 0x0006700004107984 */ /* 0x000e280000000c00 */
[----:B------:R1:W4:Y:S01]  /*19f0*/  LDG.E.64 R50, desc[UR6][R10.64] ;  /* 0x000000060a327981 */ /* 0x000322000c1e1b00 */
[----:B--2---:R-:W-:-:S02]  /*1a00*/  DFMA R28, R32, R12, R28 ;  /* 0x0000000c201c722b */ /* 0x004fc4000000001c */
[C---:B------:R-:W-:Y:S01]  /*1a10*/  DFMA R38, R32.reuse, R14, R38 ;  /* 0x0000000e2026722b */ /* 0x040fe20000000026 */
[----:B------:R-:W2:Y:S01]  /*1a20*/  LDS.128 R12, [R4+0x680] ;  /* 0x00068000040c7984 */ /* 0x000ea20000000c00 */
[C---:B0-----:R-:W-:Y:S02]  /*1a30*/  DFMA R30, R32.reuse, R16, R30 ;  /* 0x00000010201e722b */ /* 0x041fe4000000001e */
[C---:B------:R-:W-:Y:S01]  /*1a40*/  DFMA R42, R32.reuse, R18, R42 ;  /* 0x00000012202a722b */ /* 0x040fe2000000002a */
[----:B------:R-:W0:Y:S01]  /*1a50*/  LDS.128 R16, [R4+0x6b0] ;  /* 0x0006b00004107984 */ /* 0x000e220000000c00 */
[C---:B--2---:R-:W-:Y:S02]  /*1a60*/  DFMA R60, R32.reuse, R12, R60 ;  /* 0x0000000c203c722b */ /* 0x044fe4000000003c */
[C---:B------:R-:W-:Y:S01]  /*1a70*/  DFMA R36, R32.reuse, R14, R36 ;  /* 0x0000000e2024722b */ /* 0x040fe20000000024 */
[----:B------:R-:W2:Y:S01]  /*1a80*/  LDS.128 R12, [R4+0x6a0] ;  /* 0x0006a000040c7984 */ /* 0x000ea20000000c00 */
[----:B0-----:R-:W-:-:S02]  /*1a90*/  DFMA R40, R32, R16, R40 ;  /* 0x000000102028722b */ /* 0x001fc40000000028 */
[C---:B------:R-:W-:Y:S01]  /*1aa0*/  DFMA R48, R32.reuse, R18, R48 ;  /* 0x000000122030722b */ /* 0x040fe20000000030 */
[----:B------:R-:W0:Y:S01]  /*1ab0*/  LDS.128 R16, [R4+0x6d0] ;  /* 0x0006d00004107984 */ /* 0x000e220000000c00 */
[C---:B--2---:R-:W-:Y:S02]  /*1ac0*/  DFMA R56, R32.reuse, R12, R56 ;  /* 0x0000000c2038722b */ /* 0x044fe40000000038 */
[C---:B------:R-:W-:Y:S01]  /*1ad0*/  DFMA R34, R32.reuse, R14, R34 ;  /* 0x0000000e2022722b */ /* 0x040fe20000000022 */
[----:B------:R-:W2:Y:S01]  /*1ae0*/  LDS.128 R12, [R4+0x6c0] ;  /* 0x0006c000040c7984 */ /* 0x000ea20000000c00 */
[----:B-1----:R-:W-:Y:S01]  /*1af0*/  IMAD.WIDE R10, R5, 0x8, R10 ;  /* 0x00000008050a7825 */ /* 0x002fe200078e020a */
[C---:B------:R-:W-:Y:S02]  /*1b00*/  DFMA R24, R32.reuse, R20, R24 ;  /* 0x000000142018722b */ /* 0x040fe40000000018 */
[C---:B------:R-:W-:Y:S01]  /*1b10*/  DFMA R26, R32.reuse, R22, R26 ;  /* 0x00000016201a722b */ /* 0x040fe2000000001a */
[----:B------:R-:W-:Y:S01]  /*1b20*/  LDS.128 R20, [R4+0x720] ;  /* 0x0007200004147984 */ /* 0x000fe20000000c00 */
[----:B0-----:R-:W-:-:S02]  /*1b30*/  DFMA R52, R32, R16, R52 ;  /* 0x000000102034722b */ /* 0x001fc40000000034 */
[C---:B------:R-:W-:Y:S01]  /*1b40*/  DFMA R44, R32.reuse, R18, R44 ;  /* 0x00000012202c722b */ /* 0x040fe2000000002c */
[----:B------:R-:W-:Y:S01]  /*1b50*/  LDS.128 R16, [R4+0x700] ;  /* 0x0007000004107984 */ /* 0x000fe20000000c00 */
[C---:B--2---:R-:W-:Y:S02]  /*1b60*/  DFMA R54, R32.reuse, R12, R54 ;  /* 0x0000000c2036722b */ /* 0x044fe40000000036 */
[----:B------:R-:W-:Y:S01]  /*1b70*/  DFMA R46, R32, R14, R46 ;  /* 0x0000000e202e722b */ /* 0x000fe2000000002e */
[----:B------:R-:W3:Y:S04]  /*1b80*/  LDS.128 R12, [R4+0x6f0] ;  /* 0x0006f000040c7984 */ /* 0x000ee80000000c00 */
[----:B------:R-:W2:Y:S01]  /*1b90*/  LDG.E.64 R32, desc[UR6][R10.64] ;  /* 0x000000060a207981 */ /* 0x000ea2000c1e1b00 */
[----:B---3--:R-:W-:-:S02]  /*1ba0*/  DFMA R38, R58, R12, R38 ;  /* 0x0000000c3a26722b */ /* 0x008fc40000000026 */
[C---:B------:R-:W-:Y:S01]  /*1bb0*/  DFMA R30, R58.reuse, R14, R30 ;  /* 0x0000000e3a1e722b */ /* 0x040fe2000000001e */
[----:B------:R-:W0:Y:S02]  /*1bc0*/  LDS.128 R12, [R4+0x710] ;  /* 0x00071000040c7984 */ /* 0x000e240000000c00 */
[C---:B0-----:R-:W-:Y:S02]  /*1bd0*/  DFMA R62, R58.reuse, R12, R36 ;  /* 0x0000000c3a3e722b */ /* 0x041fe40000000024 */
[C---:B------:R-:W-:Y:S01]  /*1be0*/  DFMA R36, R58.reuse, R14, R24 ;  /* 0x0000000e3a24722b */ /* 0x040fe20000000018 */
[----:B------:R-:W0:Y:S01]  /*1bf0*/  LDS.128 R12, [R4+0x730] ;  /* 0x00073000040c7984 */ /* 0x000e220000000c00 */
[C---:B------:R-:W-:Y:S02]  /*1c00*/  DFMA R42, R58.reuse, R16, R42 ;  /* 0x000000103a2a722b */ /* 0x040fe4000000002a */
[C---:B------:R-:W-:Y:S01]  /*1c10*/  DFMA R60, R58.reuse, R18, R60 ;  /* 0x000000123a3c722b */ /* 0x040fe2000000003c */
[----:B------:R-:W1:Y:S01]  /*1c20*/  LDS.128 R16, [R4+0x740] ;  /* 0x0007400004107984 */ /* 0x000e620000000c00 */
[----:B------:R-:W-:-:S03]  /*1c30*/  DFMA R26, R58, R20, R26 ;  /* 0x000000143a1a722b */ /* 0x000fc6000000001a */
[----:B------:R-:W3:Y:S01]  /*1c40*/  LDS.64 R20, [R4+0x6e8] ;  /* 0x0006e80004147984 */ /* 0x000ee20000000a00 */
[C---:B0-----:R-:W-:Y:S02]  /*1c50*/  DFMA R34, R58.reuse, R12, R34 ;  /* 0x0000000c3a22722b */ /* 0x041fe40000000022 */
[C---:B------:R-:W-:Y:S01]  /*1c60*/  DFMA R40, R58.reuse, R14, R40 ;  /* 0x0000000e3a28722b */ /* 0x040fe20000000028 */
[----:B------:R-:W0:Y:S01]  /*1c70*/  LDS.128 R12, [R4+0x750] ;  /* 0x00075000040c7984 */ /* 0x000e220000000c00 */
[----:B-1----:R-:W-:-:S03]  /*1c80*/  DFMA R48, R58, R16, R48 ;  /* 0x000000103a30722b */ /* 0x002fc60000000030 */
[----:B------:R-:W1:Y:S01]  /*1c90*/  LDS.64 R16, [R4+0x760] ;  /* 0x0007600004107984 */ /* 0x000e620000000a00 */
[C---:B---3--:R-:W-:Y:S02]  /*1ca0*/  DFMA R20, R58.reuse, R20, R28 ;  /* 0x000000143a14722b */ /* 0x048fe4000000001c */
[C---:B0-----:R-:W-:Y:S02]  /*1cb0*/  DFMA R46, R58.reuse, R12, R46 ;  /* 0x0000000c3a2e722b */ /* 0x041fe4000000002e */
[C---:B------:R-:W-:Y:S01]  /*1cc0*/  DFMA R52, R58.reuse, R14, R52 ;  /* 0x0000000e3a34722b */ /* 0x040fe20000000034 */
[----:B------:R-:W4:Y:S01]  /*1cd0*/  LDS.128 R12, [R4+0x770] ;  /* 0x00077000040c7984 */ /* 0x000f220000000c00 */
[C---:B------:R-:W-:Y:S02]  /*1ce0*/  DFMA R54, R58.reuse, R18, R54 ;  /* 0x000000123a36722b */ /* 0x040fe40000000036 */
[----:B-1----:R-:W-:Y:S01]  /*1cf0*/  DFMA R44, R58, R16, R44 ;  /* 0x000000103a2c722b */ /* 0x002fe2000000002c */
[----:B------:R-:W0:Y:S01]  /*1d00*/  LDS.128 R16, [R4+0x780] ;  /* 0x0007800004107984 */ /* 0x000e220000000c00 */
[----:B----4-:R-:W-:-:S02]  /*1d10*/  DFMA R24, R50, R12, R20 ;  /* 0x0000000c3218722b */ /* 0x010fc40000000014 */
[----:B------:R-:W-:Y:S01]  /*1d20*/  DFMA R38, R50, R14, R38 ;  /* 0x0000000e3226722b */ /* 0x000fe20000000026 */
[----:B------:R-:W1:Y:S01]  /*1d30*/  LDS.128 R12, [R4+0x790] ;  /* 0x00079000040c7984 */ /* 0x000e620000000c00 */
[----:B------:R-:W-:Y:S02]  /*1d40*/  DFMA R56, R58, R22, R56 ;  /* 0x000000163a38722b */ /* 0x000fe40000000038 */
[C---:B0-----:R-:W-:Y:S01]  /*1d50*/  DFMA R28, R50.reuse, R16, R30 ;  /* 0x00000010321c722b */ /* 0x041fe2000000001e */
[----:B------:R-:W0:Y:S01]  /*1d60*/  LDS.128 R20, [R4+0x7a0] ;  /* 0x0007a00004147984 */ /* 0x000e220000000c00 */
[----:B------:R-:W-:-:S03]  /*1d70*/  DFMA R64, R50, R18, R42 ;  /* 0x000000123240722b */ /* 0x000fc6000000002a */
[----:B------:R-:W3:Y:S01]  /*1d80*/  LDS.128 R16, [R4+0x7b0] ;  /* 0x0007b00004107984 */ /* 0x000ee20000000c00 */
[C---:B-1----:R-:W-:Y:S02]  /*1d90*/  DFMA R60, R50.reuse, R12, R60 ;  /* 0x0000000c323c722b */ /* 0x042fe4000000003c */
[C---:B------:R-:W-:Y:S01]  /*1da0*/  DFMA R30, R50.reuse, R14, R62 ;  /* 0x0000000e321e722b */ /* 0x040fe2000000003e */
[----:B------:R-:W1:Y:S01]  /*1db0*/  LDS.128 R12, [R4+0x7c0] ;  /* 0x0007c000040c7984 */ /* 0x000e620000000c00 */
[C---:B0-----:R-:W-:Y:S02]  /*1dc0*/  DFMA R58, R50.reuse, R22, R26 ;  /* 0x00000016323a722b */ /* 0x041fe4000000001a */
[C---:B------:R-:W-:Y:S02]  /*1dd0*/  DFMA R42, R50.reuse, R20, R36 ;  /* 0x00000014322a722b */ /* 0x040fe40000000024 */
[C---:B---3--:R-:W-:Y:S01]  /*1de0*/  DFMA R56, R50.reuse, R16, R56 ;  /* 0x000000103238722b */ /* 0x048fe20000000038 */
[----:B------:R-:W0:Y:S01]  /*1df0*/  LDS.128 R20, [R4+0x7d0] ;  /* 0x0007d00004147984 */ /* 0x000e220000000c00 */
[----:B------:R-:W-:-:S03]  /*1e00*/  DFMA R34, R50, R18, R34 ;  /* 0x000000123222722b */ /* 0x000fc60000000022 */
[----:B------:R-:W3:Y:S01]  /*1e10*/  LDS.128 R16, [R4+0x7e0] ;  /* 0x0007e00004107984 */ /* 0x000ee20000000c00 */
[C---:B-1----:R-:W-:Y:S02]  /*1e20*/  DFMA R40, R50.reuse, R12, R40 ;  /* 0x0000000c3228722b */ /* 0x042fe40000000028 */
[C---:B------:R-:W-:Y:S01]  /*1e30*/  DFMA R26, R50.reuse, R14, R48 ;  /* 0x0000000e321a722b */ /* 0x040fe20000000030 */
[----:B------:R-:W2:Y:S01]  /*1e40*/  LDS.128 R12, [R4+0x810] ;  /* 0x00081000040c7984 */ /* 0x000ea20000000c00 */
[C---:B0-----:R-:W-:Y:S02]  /*1e50*/  DFMA R54, R50.reuse, R20, R54 ;  /* 0x000000143236722b */ /* 0x041fe40000000036 */
[C---:B------:R-:W-:Y:S02]  /*1e60*/  DFMA R46, R50.reuse, R22, R46 ;  /* 0x00000016322e722b */ /* 0x040fe4000000002e */
[----:B---3--:R-:W-:Y:S01]  /*1e70*/  DFMA R44, R50, R18, R44 ;  /* 0x00000012322c722b */ /* 0x008fe2000000002c */
[----:B------:R-:W0:Y:S01]  /*1e80*/  LDS.128 R20, [R4+0x800] ;  /* 0x0008000004147984 */ /* 0x000e220000000c00 */
[----:B--2---:R-:W-:-:S03]  /*1e90*/  DFMA R18, R32, R12, R64 ;  /* 0x0000000c2012722b */ /* 0x004fc60000000040 */
[----:B------:R-:W1:Y:S01]  /*1ea0*/  LDS.128 R64, [R4+0x830] ;  /* 0x0008300004407984 */ /* 0x000e620000000c00 */
[----:B------:R-:W-:Y:S02]  /*1eb0*/  DFMA R52, R50, R16, R52 ;  /* 0x000000103234722b */ /* 0x000fe40000000034 */
[C---:B------:R-:W-:Y:S01]  /*1ec0*/  DFMA R68, R32.reuse, R14, R60 ;  /* 0x0000000e2044722b */ /* 0x040fe2000000003c */
[----:B------:R-:W-:Y:S01]  /*1ed0*/  LDS.128 R48, [R4+0x850] ;  /* 0x0008500004307984 */ /* 0x000fe20000000c00 */
[----:B0-----:R-:W-:-:S03]  /*1ee0*/  DFMA R20, R32, R20, R38 ;  /* 0x000000142014722b */ /* 0x001fc60000000026 */
[----:B------:R-:W0:Y:S04]  /*1ef0*/  LDS.128 R36, [R4+0x820] ;  /* 0x0008200004247984 */ /* 0x000e280000000c00 */
[----:B------:R-:W2:Y:S04]  /*1f00*/  LDS.128 R60, [R4+0x840] ;  /* 0x00084000043c7984 */ /* 0x000ea80000000c00 */
[----:B------:R-:W3:Y:S04]  /*1f10*/  LDS.128 R12, [R4+0x860] ;  /* 0x00086000040c7984 */ /* 0x000ee80000000c00 */
[----:B------:R-:W4:Y:S01]  /*1f20*/  LDS.64 R16, [R4+0x7f8] ;  /* 0x0007f80004107984 */ /* 0x000f220000000a00 */
[----:B------:R-:W-:Y:S01]  /*1f30*/  IADD3 R8, P0, PT, R8, 0x80, RZ ;  /* 0x0000008008087810 */ /* 0x000fe20007f1e0ff */
[----:B-1----:R-:W-:-:S02]  /*1f40*/  DFMA R64, R32, R64, R58 ;  /* 0x000000402040722b */ /* 0x002fc4000000003a */
[----:B------:R-:W1:Y:S01]  /*1f50*/  LDS.64 R58, [R4+0x870] ;  /* 0x00087000043a7984 */ /* 0x000e620000000a00 */
[----:B------:R-:W-:Y:S02]  /*1f60*/  IADD3.X R9, PT, PT, RZ, R9, RZ, P0, !PT ;  /* 0x00000009ff097210 */ /* 0x000fe400007fe4ff */
[----:B------:R-:W-:-:S04]  /*1f70*/  ISETP.GE.U32.AND P0, PT, R8, R6, PT ;  /* 0x000000060800720c */ /* 0x000fc80003f06070 */
[----:B------:R-:W-:Y:S01]  /*1f80*/  ISETP.GE.U32.AND.EX P0, PT, R9, R7, PT, P0 ;  /* 0x000000070900720c */ /* 0x000fe20003f06100 */
[C---:B------:R-:W-:Y:S02]  /*1f90*/  DFMA R28, R32.reuse, R22, R28 ;  /* 0x00000016201c722b */ /* 0x040fe4000000001c */
[C---:B0-----:R-:W-:Y:S02]  /*1fa0*/  DFMA R36, R32.reuse, R36, R30 ;  /* 0x000000242024722b */ /* 0x041fe4000000001e */
[C---:B------:R-:W-:Y:S02]  /*1fb0*/  DFMA R42, R32.reuse, R38, R42 ;  /* 0x00000026202a722b */ /* 0x040fe4000000002a */
[C---:B------:R-:W-:Y:S02]  /*1fc0*/  DFMA R56, R32.reuse, R66, R56 ;  /* 0x000000422038722b */ /* 0x040fe40000000038 */
[C---:B--2---:R-:W-:Y:S02]  /*1fd0*/  DFMA R60, R32.reuse, R60, R34 ;  /* 0x0000003c203c722b */ /* 0x044fe40000000022 */
[----:B------:R-:W-:-:S02]  /*1fe0*/  DFMA R40, R32, R62, R40 ;  /* 0x0000003e2028722b */ /* 0x000fc40000000028 */
[C---:B------:R-:W-:Y:S02]  /*1ff0*/  DFMA R48, R32.reuse, R48, R26 ;  /* 0x000000302030722b */ /* 0x040fe4000000001a */
[C---:B------:R-:W-:Y:S02]  /*2000*/  DFMA R54, R32.reuse, R50, R54 ;  /* 0x000000322036722b */ /* 0x040fe40000000036 */
[C---:B---3--:R-:W-:Y:S02]  /*2010*/  DFMA R46, R32.reuse, R12, R46 ;  /* 0x0000000c202e722b */ /* 0x048fe4000000002e */
[C---:B------:R-:W-:Y:S02]  /*2020*/  DFMA R52, R32.reuse, R14, R52 ;  /* 0x0000000e2034722b */ /* 0x040fe40000000034 */
[C---:B----4-:R-:W-:Y:S01]  /*2030*/  DFMA R24, R32.reuse, R16, R24 ;  /* 0x000000102018722b */ /* 0x050fe20000000018 */
[----:B------:R-:W-:Y:S01]  /*2040*/  IMAD.WIDE R10, R5, 0x8, R10 ;  /* 0x00000008050a7825 */ /* 0x000fe200078e020a */
[----:B-1----:R-:W-:Y:S01]  /*2050*/  DFMA R58, R32, R58, R44 ;  /* 0x0000003a203a722b */ /* 0x002fe2000000002c */
[----:B------:R-:W-:Y:S06]  /*2060*/  BAR.SYNC.DEFER_BLOCKING 0x0 ;  /* 0x0000000000007b1d */ /* 0x000fec0000010000 */
[----:B------:R-:W-:Y:S05]  /*2070*/  @!P0 BRA `(.L_x_0) ;  /* 0xffffffe000ec8947 */ /* 0x000fea000383ffff */
[----:B------:R-:W0:Y:S01]  /*2080*/  LDC.64 R4, c[0x0][0x380] ;  /* 0x0000e000ff047b82 */ /* 0x000e220000000a00 */
[----:B------:R-:W1:Y:S01]  /*2090*/  LDCU.128 UR12, c[0x0][0x3b0] ;  /* 0x00007600ff0c77ac */ /* 0x000e620008000c00 */
[----:B0-----:R-:W-:-:S05]  /*20a0*/  IMAD.WIDE R2, R2, 0x8, R4 ;  /* 0x0000000802027825 */ /* 0x001fca00078e0204 */
[----:B------:R-:W1:Y:S04]  /*20b0*/  LDG.E.64 R30, desc[UR6][R2.64+0x8] ;  /* 0x00000806021e7981 */ /* 0x000e68000c1e1b00 */
[----:B------:R-:W2:Y:S04]  /*20c0*/  LDG.E.64 R4, desc[UR6][R2.64] ;  /* 0x0000000602047981 */ /* 0x000ea8000c1e1b00 */
[----:B------:R-:W3:Y:S04]  /*20d0*/  LDG.E.64 R8, desc[UR6][R2.64+0x10] ;  /* 0x0000100602087981 */ /* 0x000ee8000c1e1b00 */
[----:B------:R-:W4:Y:S04]  /*20e0*/  LDG.E.64 R26, desc[UR6][R2.64+0x18] ;  /* 0x00001806021a7981 */ /* 0x000f28000c1e1b00 */
[----:B------:R-:W5:Y:S04]  /*20f0*/  LDG.E.64 R6, desc[UR6][R2.64+0x20] ;  /* 0x0000200602067981 */ /* 0x000f68000c1e1b00 */
[----:B------:R-:W5:Y:S04]  /*2100*/  LDG.E.64 R16, desc[UR6][R2.64+0x30] ;  /* 0x0000300602107981 */ /* 0x000f68000c1e1b00 */
[----:B------:R-:W5:Y:S04]  /*2110*/  LDG.E.64 R22, desc[UR6][R2.64+0x38] ;  /* 0x0000380602167981 */ /* 0x000f68000c1e1b00 */
[----:B------:R-:W5:Y:S04]  /*2120*/  LDG.E.64 R14, desc[UR6][R2.64+0x40] ;  /* 0x00004006020e7981 */ /* 0x000f68000c1e1b00 */
[----:B------:R-:W5:Y:S01]  /*2130*/  LDG.E.64 R12, desc[UR6][R2.64+0x48] ;  /* 0x00004806020c7981 */ /* 0x000f62000c1e1b00 */
[----:B-1----:R-:W-:-:S02]  /*2140*/  DMUL R32, R30, UR14 ;  /* 0x0000000e1e207c28 */ /* 0x002fc40008000000 */
[----:B--2---:R-:W-:Y:S01]  /*2150*/  DMUL R10, R4, UR14 ;  /* 0x0000000e040a7c28 */ /* 0x004fe20008000000 */
[----:B------:R-:W2:Y:S01]  /*2160*/  LDG.E.64 R4, desc[UR6][R2.64+0x28] ;  /* 0x0000280602047981 */ /* 0x000ea2000c1e1b00 */
[----:B---3--:R-:W-:Y:S02]  /*2170*/  DMUL R34, R8, UR14 ;  /* 0x0000000e08227c28 */ /* 0x008fe40008000000 */
[----:B----4-:R-:W-:Y:S01]  /*2180*/  DMUL R30, R26, UR14 ;  /* 0x0000000e1a1e7c28 */ /* 0x010fe20008000000 */
[----:B------:R-:W3:Y:S03]  /*2190*/  LDG.E.64 R8, desc[UR6][R2.64+0x58] ;  /* 0x0000580602087981 */ /* 0x000ee6000c1e1b00 */
[----:B------:R-:W-:Y:S02]  /*21a0*/  DFMA R24, R24, UR12, R10 ;  /* 0x0000000c18187c2b */ /* 0x000fe4000800000a */
[----:B------:R-:W-:Y:S01]  /*21b0*/  DFMA R20, R20, UR12, R32 ;  /* 0x0000000c14147c2b */ /* 0x000fe20008000020 */
[----:B------:R-:W4:Y:S01]  /*21c0*/  LDG.E.64 R10, desc[UR6][R2.64+0x50] ;  /* 0x00005006020a7981 */ /* 0x000f22000c1e1b00 */
[----:B------:R-:W-:-:S02]  /*21d0*/  DFMA R28, R28, UR12, R34 ;  /* 0x0000000c1c1c7c2b */ /* 0x000fc40008000022 */
[----:B------:R-:W-:Y:S01]  /*21e0*/  DFMA R18, R18, UR12, R30 ;  /* 0x0000000c12127c2b */ /* 0x000fe2000800001e */
[----:B------:R-:W4:Y:S04]  /*21f0*/  LDG.E.64 R26, desc[UR6][R2.64+0x60] ;  /* 0x00006006021a7981 */ /* 0x000f28000c1e1b00 */
[----:B------:R-:W4:Y:S04]  /*2200*/  LDG.E.64 R34, desc[UR6][R2.64+0x68] ;  /* 0x0000680602227981 */ /* 0x000f28000c1e1b00 */
[----:B------:R-:W4:Y:S04]  /*2210*/  LDG.E.64 R32, desc[UR6][R2.64+0x70] ;  /* 0x0000700602207981 */ /* 0x000f28000c1e1b00 */
[----:B------:R-:W4:Y:S01]  /*2220*/  LDG.E.64 R30, desc[UR6][R2.64+0x78] ;  /* 0x00007806021e7981 */ /* 0x000f22000c1e1b00 */
[----:B-----5:R-:W-:-:S02]  /*2230*/  DMUL R6, R6, UR14 ;  /* 0x0000000e06067c28 */ /* 0x020fc40008000000 */
[----:B------:R-:W-:Y:S02]  /*2240*/  DMUL R16, R16, UR14 ;  /* 0x0000000e10107c28 */ /* 0x000fe40008000000 */
[----:B------:R-:W-:Y:S02]  /*2250*/  DMUL R22, R22, UR14 ;  /* 0x0000000e16167c28 */ /* 0x000fe40008000000 */
[----:B------:R-:W-:Y:S02]  /*2260*/  DMUL R14, R14, UR14 ;  /* 0x0000000e0e0e7c28 */ /* 0x000fe40008000000 */
[----:B------:R-:W-:Y:S02]  /*2270*/  DMUL R12, R12, UR14 ;  /* 0x0000000e0c0c7c28 */ /* 0x000fe40008000000 */
[----:B------:R-:W-:Y:S02]  /*2280*/  DFMA R68, R68, UR12, R6 ;  /* 0x0000000c44447c2b */ /* 0x000fe40008000006 */
[----:B------:R-:W-:-:S02]  /*2290*/  DFMA R16, R42, UR12, R16 ;  /* 0x0000000c2a107c2b */ /* 0x000fc40008000010 */
[----:B------:R-:W-:Y:S02]  /*22a0*/  DFMA R22, R64, UR12, R22 ;  /* 0x0000000c40167c2b */ /* 0x000fe40008000016 */
[----:B------:R-:W-:Y:S02]  /*22b0*/  DFMA R14, R56, UR12, R14 ;  /* 0x0000000c380e7c2b */ /* 0x000fe4000800000e */
[----:B------:R-:W-:Y:S01]  /*22c0*/  DFMA R12, R60, UR12, R12 ;  /* 0x0000000c3c0c7c2b */ /* 0x000fe2000800000c */
[----:B------:R-:W-:Y:S04]  /*22d0*/  STG.E.64 desc[UR6][R2.64], R24 ;  /* 0x0000001802007986 */ /* 0x000fe8000c101b06 */
[----:B------:R-:W-:Y:S04]  /*22e0*/  STG.E.64 desc[UR6][R2.64+0x8], R20 ;  /* 0x0000081402007986 */ /* 0x000fe8000c101b06 */
[----:B------:R-:W-:Y:S04]  /*22f0*/  STG.E.64 desc[UR6][R2.64+0x10], R28 ;  /* 0x0000101c02007986 */ /* 0x000fe8000c101b06 */
[----:B------:R-:W-:Y:S04]  /*2300*/  STG.E.64 desc[UR6][R2.64+0x18], R18 ;  /* 0x0000181202007986 */ /* 0x000fe8000c101b06 */
[----:B------:R-:W-:Y:S04]  /*2310*/  STG.E.64 desc[UR6][R2.64+0x20], R68 ;  /* 0x0000204402007986 */ /* 0x000fe8000c101b06 */
[----:B------:R-:W-:Y:S04]  /*2320*/  STG.E.64 desc[UR6][R2.64+0x30], R16 ;  /* 0x0000301002007986 */ /* 0x000fe8000c101b06 */
[----:B------:R-:W-:Y:S04]  /*2330*/  STG.E.64 desc[UR6][R2.64+0x38], R22 ;  /* 0x0000381602007986 */ /* 0x000fe8000c101b06 */
[----:B------:R-:W-:Y:S04]  /*2340*/  STG.E.64 desc[UR6][R2.64+0x40], R14 ;  /* 0x0000400e02007986 */ /* 0x000fe8000c101b06 */
[----:B------:R-:W-:Y:S01]  /*2350*/  STG.E.64 desc[UR6][R2.64+0x48], R12 ;  /* 0x0000480c02007986 */ /* 0x000fe2000c101b06 */
[----:B--2---:R-:W-:-:S02]  /*2360*/  DMUL R4, R4, UR14 ;  /* 0x0000000e04047c28 */ /* 0x004fc40008000000 */
[----:B---3--:R-:W-:Y:S02]  /*2370*/  DMUL R8, R8, UR14 ;  /* 0x0000000e08087c28 */ /* 0x008fe40008000000 */
[----:B----4-:R-:W-:Y:S02]  /*2380*/  DMUL R10, R10, UR14 ;  /* 0x0000000e0a0a7c28 */ /* 0x010fe40008000000 */
[----:B------:R-:W-:Y:S02]  /*2390*/  DMUL R26, R26, UR14 ;  /* 0x0000000e1a1a7c28 */ /* 0x000fe40008000000 */
[----:B------:R-:W-:Y:S02]  /*23a0*/  DMUL R34, R34, UR14 ;  /* 0x0000000e22227c28 */ /* 0x000fe40008000000 */
[----:B------:R-:W-:Y:S02]  /*23b0*/  DMUL R32, R32, UR14 ;  /* 0x0000000e20207c28 */ /* 0x000fe40008000000 */
[----:B------:R-:W-:-:S02]  /*23c0*/  DMUL R30, R30, UR14 ;  /* 0x0000000e1e1e7c28 */ /* 0x000fc40008000000 */
[----:B------:R-:W-:Y:S02]  /*23d0*/  DFMA R36, R36, UR12, R4 ;  /* 0x0000000c24247c2b */ /* 0x000fe40008000004 */
[----:B------:R-:W-:Y:S02]  /*23e0*/  DFMA R10, R40, UR12, R10 ;  /* 0x0000000c280a7c2b */ /* 0x000fe4000800000a */
[----:B------:R-:W-:Y:S02]  /*23f0*/  DFMA R8, R48, UR12, R8 ;  /* 0x0000000c30087c2b */ /* 0x000fe40008000008 */
[----:B------:R-:W-:Y:S02]  /*2400*/  DFMA R26, R54, UR12, R26 ;  /* 0x0000000c361a7c2b */ /* 0x000fe4000800001a */
[----:B------:R-:W-:Y:S02]  /*2410*/  DFMA R34, R46, UR12, R34 ;  /* 0x0000000c2e227c2b */ /* 0x000fe40008000022 */
[----:B------:R-:W-:-:S02]  /*2420*/  DFMA R32, R52, UR12, R32 ;  /* 0x0000000c34207c2b */ /* 0x000fc40008000020 */
[----:B------:R-:W-:Y:S01]  /*2430*/  DFMA R30, R58, UR12, R30 ;  /* 0x0000000c3a1e7c2b */ /* 0x000fe2000800001e */
[----:B------:R-:W-:Y:S04]  /*2440*/  STG.E.64 desc[UR6][R2.64+0x28], R36 ;  /* 0x0000282402007986 */ /* 0x000fe8000c101b06 */
[----:B------:R-:W-:Y:S04]  /*2450*/  STG.E.64 desc[UR6][R2.64+0x50], R10 ;  /* 0x0000500a02007986 */ /* 0x000fe8000c101b06 */
[----:B------:R-:W-:Y:S04]  /*2460*/  STG.E.64 desc[UR6][R2.64+0x58], R8 ;  /* 0x0000580802007986 */ /* 0x000fe8000c101b06 */
[----:B------:R-:W-:Y:S04]  /*2470*/  STG.E.64 desc[UR6][R2.64+0x60], R26 ;  /* 0x0000601a02007986 */ /* 0x000fe8000c101b06 */
[----:B------:R-:W-:Y:S04]  /*2480*/  STG.E.64 desc[UR6][R2.64+0x68], R34 ;  /* 0x0000682202007986 */ /* 0x000fe8000c101b06 */
[----:B------:R-:W-:Y:S04]  /*2490*/  STG.E.64 desc[UR6][R2.64+0x70], R32 ;  /* 0x0000702002007986 */ /* 0x000fe8000c101b06 */
[----:B------:R-:W-:Y:S01]  /*24a0*/  STG.E.64 desc[UR6][R2.64+0x78], R30 ;  /* 0x0000781e02007986 */ /* 0x000fe2000c101b06 */
[----:B------:R-:W-:Y:S05]  /*24b0*/  EXIT ;  /* 0x000000000000794d */ /* 0x000fea0003800000 */
.L_x_1:
[----:B------:R-:W-:-:S00]  /*24c0*/  BRA `(.L_x_1) ;  /* 0xfffffffc00fc7947 */ /* 0x000fc0000383ffff */
[----:B------:R-:W-:-:S00]  /*24d0*/  NOP ;  /* 0x0000000000007918 */ /* 0x000fc00000000000 */
        /* <DEDUP_REMOVED lines=10> */
.L_x_2:


//--------------------- .nv.shared.dgemm_kernel_T_T_64_16_16_16_4_v2 --------------------------
	.section	.nv.shared.dgemm_kernel_T_T_64_16_16_16_4_v2,"aw",@nobits
	.sectionflags	@""
	.align	8
.nv.shared.dgemm_kernel_T_T_64_16_16_16_4_v2:
	.zero		3200


//--------------------- .nv.shared.reserved.0     --------------------------
	.section	.nv.shared.reserved.0,"aw",@nobits
	.weak		__nv_reservedSMEM_offset_0_alias
	.size		__nv_reservedSMEM_offset_0_alias, 0, 64
	.other		__nv_reservedSMEM_offset_0_alias,@"STO_CUDA_RESERVED_SHARED STV_DEFAULT"
__nv_reservedSMEM_offset_0_alias:
	.zero		0
	.zero		64


//--------------------- .nv.constant0.dgemm_kernel_T_T_64_16_16_16_4_v2 --------------------------
	.section	.nv.constant0.dgemm_kernel_T_T_64_16_16_16_4_v2,"a",@progbits
	.sectionflags	@""
	.align	4
.nv.constant0.dgemm_kernel_T_T_64_16_16_16_4_v2:
	.zero		960


//--------------------- SYMBOLS --------------------------

	.type		.nv.reservedSmem.offset0,@object
	.size		.nv.reservedSmem.offset0,0x4
	.type		.nv.reservedSmem.cap,@object
	.size		.nv.reservedSmem.cap,0x4
